	.target	sm_90a

	.elftype	@"ET_EXEC"


//--------------------- .note.nv.tkinfo           --------------------------
	.section	.note.nv.tkinfo,"",@"SHT_NOTE"
	.sectionflags	@"SHF_NOTE_NV_TKINFO"
	.tkinfo
        /*0018*/ 	.word	0x00000002
        /*0030*/ 	.string	""
        /*0030*/ 	.string	"ptxas"
        /*0030*/ 	.string	"Cuda compilation tools, release 13.0, V13.0.88"
        /*0030*/ 	.string	"Build cuda_13.0.r13.0/compiler.36424714_0"
        /*0030*/ 	.string	"-arch sm_90a -m 64 "



//--------------------- .note.nv.cuinfo           --------------------------
	.section	.note.nv.cuinfo,"",@"SHT_NOTE"
	.sectionflags	@"SHF_NOTE_NV_CUINFO"
        /*0018*/ 	.short	0x0002
        /*001a*/ 	.short	0x005a
        /*001c*/ 	.short	0x0082
	.zero		2


//--------------------- .nv.info                  --------------------------
	.section	.nv.info,"",@"SHT_CUDA_INFO"
	.align	4


	//----- nvinfo : EIATTR_REGCOUNT
	.align		4
        /*0000*/ 	.byte	0x04, 0x2f
        /*0002*/ 	.short	(.L_15 - .L_14)
	.align		4
.L_14:
        /*0004*/ 	.word	index@(_ZN7cutlass13device_kernelINS_4gemm6kernel13GemmUniversalIN4cute5tupleIJiiiiEEENS1_10collective13CollectiveMmaINS1_34MainloopSm90TmaGmmaWarpSpecializedILi7ENS5_IJNS4_1CILi1EEESB_SB_EEENS1_35KernelTmaWarpSpecializedCooperativeEEENS5_IJNSA_ILi256EEENSA_ILi128EEENSA_ILi32EEEEEENS_6half_tENS5_IJlSB_lEEESJ_SK_NS4_8TiledMMAINS4_8MMA_AtomIJNS4_4SM904GMMA26MMA_64x128x16_F32F16F16_SSILNSO_5MajorE0ELSQ_0ELNSO_7ScaleInE1ELSR_1EEEEEENS4_6LayoutINS5_IJNSA_ILi2EEESB_SB_EEENS5_IJSB_NSA_ILi0EEESX_EEEEENS5_IJNS4_10UnderscoreES10_S10_EEEEENS4_13SM90_TMA_LOADENS4_14ComposedLayoutINS4_7SwizzleILi2ELi4ELi3EEENS4_18smem_ptr_flag_bitsILi16EEENSU_INS5_IJNSA_ILi8EEESH_EEENS5_IJSH_SB_EEEEEEEvNS4_8identityES13_S1D_vS1E_EENS_8epilogue10collective6detail29Sm90TmaWarpSpecializedAdapterINS1H_15DefaultEpilogueISJ_SK_SK_NS1G_6thread17LinearCombinationISJ_Li1EffLNS1L_9ScaleType4KindE0ELNS_15FloatRoundStyleE2ESJ_EENS1_15EpilogueDefaultEEEEEvvEEEEvNT_6ParamsE)
        /*0008*/ 	.word	0x000000a8


	//----- nvinfo : EIATTR_FRAME_SIZE
	.align		4
.L_15:
        /*000c*/ 	.byte	0x04, 0x11
        /*000e*/ 	.short	(.L_17 - .L_16)
	.align		4
.L_16:
        /*0010*/ 	.word	index@(_ZN7cutlass13device_kernelINS_4gemm6kernel13GemmUniversalIN4cute5tupleIJiiiiEEENS1_10collective13CollectiveMmaINS1_34MainloopSm90TmaGmmaWarpSpecializedILi7ENS5_IJNS4_1CILi1EEESB_SB_EEENS1_35KernelTmaWarpSpecializedCooperativeEEENS5_IJNSA_ILi256EEENSA_ILi128EEENSA_ILi32EEEEEENS_6half_tENS5_IJlSB_lEEESJ_SK_NS4_8TiledMMAINS4_8MMA_AtomIJNS4_4SM904GMMA26MMA_64x128x16_F32F16F16_SSILNSO_5MajorE0ELSQ_0ELNSO_7ScaleInE1ELSR_1EEEEEENS4_6LayoutINS5_IJNSA_ILi2EEESB_SB_EEENS5_IJSB_NSA_ILi0EEESX_EEEEENS5_IJNS4_10UnderscoreES10_S10_EEEEENS4_13SM90_TMA_LOADENS4_14ComposedLayoutINS4_7SwizzleILi2ELi4ELi3EEENS4_18smem_ptr_flag_bitsILi16EEENSU_INS5_IJNSA_ILi8EEESH_EEENS5_IJSH_SB_EEEEEEEvNS4_8identityES13_S1D_vS1E_EENS_8epilogue10collective6detail29Sm90TmaWarpSpecializedAdapterINS1H_15DefaultEpilogueISJ_SK_SK_NS1G_6thread17LinearCombinationISJ_Li1EffLNS1L_9ScaleType4KindE0ELNS_15FloatRoundStyleE2ESJ_EENS1_15EpilogueDefaultEEEEEvvEEEEvNT_6ParamsE)
        /*0014*/ 	.word	0x00000000


	//----- nvinfo : EIATTR_MIN_STACK_SIZE
	.align		4
.L_17:
        /*0018*/ 	.byte	0x04, 0x12
        /*001a*/ 	.short	(.L_19 - .L_18)
	.align		4
.L_18:
        /*001c*/ 	.word	index@(_ZN7cutlass13device_kernelINS_4gemm6kernel13GemmUniversalIN4cute5tupleIJiiiiEEENS1_10collective13CollectiveMmaINS1_34MainloopSm90TmaGmmaWarpSpecializedILi7ENS5_IJNS4_1CILi1EEESB_SB_EEENS1_35KernelTmaWarpSpecializedCooperativeEEENS5_IJNSA_ILi256EEENSA_ILi128EEENSA_ILi32EEEEEENS_6half_tENS5_IJlSB_lEEESJ_SK_NS4_8TiledMMAINS4_8MMA_AtomIJNS4_4SM904GMMA26MMA_64x128x16_F32F16F16_SSILNSO_5MajorE0ELSQ_0ELNSO_7ScaleInE1ELSR_1EEEEEENS4_6LayoutINS5_IJNSA_ILi2EEESB_SB_EEENS5_IJSB_NSA_ILi0EEESX_EEEEENS5_IJNS4_10UnderscoreES10_S10_EEEEENS4_13SM90_TMA_LOADENS4_14ComposedLayoutINS4_7SwizzleILi2ELi4ELi3EEENS4_18smem_ptr_flag_bitsILi16EEENSU_INS5_IJNSA_ILi8EEESH_EEENS5_IJSH_SB_EEEEEEEvNS4_8identityES13_S1D_vS1E_EENS_8epilogue10collective6detail29Sm90TmaWarpSpecializedAdapterINS1H_15DefaultEpilogueISJ_SK_SK_NS1G_6thread17LinearCombinationISJ_Li1EffLNS1L_9ScaleType4KindE0ELNS_15FloatRoundStyleE2ESJ_EENS1_15EpilogueDefaultEEEEEvvEEEEvNT_6ParamsE)
        /*0020*/ 	.word	0x00000000
.L_19:


//--------------------- .nv.compat                --------------------------
	.section	.nv.compat,"",@"SHT_CUDA_COMPAT_INFO"
	.align	4
        /*0000*/ 	.byte	0x02, 0x09, 0x01, 0x00, 0x02, 0x02, 0x04, 0x00, 0x02, 0x05, 0x05, 0x00, 0x03, 0x07, 0x01, 0x01
        /*0010*/ 	.byte	0x02, 0x03, 0x01, 0x00, 0x02, 0x06, 0x01, 0x00, 0x04, 0x0b, 0x08, 0x00, 0x00, 0x00, 0x00, 0x00
        /*0020*/ 	.byte	0x00, 0x00, 0x00, 0x00


//--------------------- .nv.info._ZN7cutlass13device_kernelINS_4gemm6kernel13GemmUniversalIN4cute5tupleIJiiiiEEENS1_10collective13CollectiveMmaINS1_34MainloopSm90TmaGmmaWarpSpecializedILi7ENS5_IJNS4_1CILi1EEESB_SB_EEENS1_35KernelTmaWarpSpecializedCooperativeEEENS5_IJNSA_ILi256EEENSA_ILi128EEENSA_ILi32EEEEEENS_6half_tENS5_IJlSB_lEEESJ_SK_NS4_8TiledMMAINS4_8MMA_AtomIJNS4_4SM904GMMA26MMA_64x128x16_F32F16F16_SSILNSO_5MajorE0ELSQ_0ELNSO_7ScaleInE1ELSR_1EEEEEENS4_6LayoutINS5_IJNSA_ILi2EEESB_SB_EEENS5_IJSB_NSA_ILi0EEESX_EEEEENS5_IJNS4_10UnderscoreES10_S10_EEEEENS4_13SM90_TMA_LOADENS4_14ComposedLayoutINS4_7SwizzleILi2ELi4ELi3EEENS4_18smem_ptr_flag_bitsILi16EEENSU_INS5_IJNSA_ILi8EEESH_EEENS5_IJSH_SB_EEEEEEEvNS4_8identityES13_S1D_vS1E_EENS_8epilogue10collective6detail29Sm90TmaWarpSpecializedAdapterINS1H_15DefaultEpilogueISJ_SK_SK_NS1G_6thread17LinearCombinationISJ_Li1EffLNS1L_9ScaleType4KindE0ELNS_15FloatRoundStyleE2ESJ_EENS1_15EpilogueDefaultEEEEEvvEEEEvNT_6ParamsE --------------------------
	.section	.nv.info._ZN7cutlass13device_kernelINS_4gemm6kernel13GemmUniversalIN4cute5tupleIJiiiiEEENS1_10collective13CollectiveMmaINS1_34MainloopSm90TmaGmmaWarpSpecializedILi7ENS5_IJNS4_1CILi1EEESB_SB_EEENS1_35KernelTmaWarpSpecializedCooperativeEEENS5_IJNSA_ILi256EEENSA_ILi128EEENSA_ILi32EEEEEENS_6half_tENS5_IJlSB_lEEESJ_SK_NS4_8TiledMMAINS4_8MMA_AtomIJNS4_4SM904GMMA26MMA_64x128x16_F32F16F16_SSILNSO_5MajorE0ELSQ_0ELNSO_7ScaleInE1ELSR_1EEEEEENS4_6LayoutINS5_IJNSA_ILi2EEESB_SB_EEENS5_IJSB_NSA_ILi0EEESX_EEEEENS5_IJNS4_10UnderscoreES10_S10_EEEEENS4_13SM90_TMA_LOADENS4_14ComposedLayoutINS4_7SwizzleILi2ELi4ELi3EEENS4_18smem_ptr_flag_bitsILi16EEENSU_INS5_IJNSA_ILi8EEESH_EEENS5_IJSH_SB_EEEEEEEvNS4_8identityES13_S1D_vS1E_EENS_8epilogue10collective6detail29Sm90TmaWarpSpecializedAdapterINS1H_15DefaultEpilogueISJ_SK_SK_NS1G_6thread17LinearCombinationISJ_Li1EffLNS1L_9ScaleType4KindE0ELNS_15FloatRoundStyleE2ESJ_EENS1_15EpilogueDefaultEEEEEvvEEEEvNT_6ParamsE,"",@"SHT_CUDA_INFO"
	.sectionflags	@""
	.align	4


	//----- nvinfo : EIATTR_CUDA_API_VERSION
	.align		4
        /*0000*/ 	.byte	0x04, 0x37
        /*0002*/ 	.short	(.L_21 - .L_20)
.L_20:
        /*0004*/ 	.word	0x00000082


	//----- nvinfo : EIATTR_KPARAM_INFO
	.align		4
.L_21:
        /*0008*/ 	.byte	0x04, 0x17
        /*000a*/ 	.short	(.L_23 - .L_22)
.L_22:
        /*000c*/ 	.word	0x00000000
        /*0010*/ 	.short	0x0000
        /*0012*/ 	.short	0x0070
        /*0014*/ 	.byte	0x00, 0xf0, 0x01, 0x10


	//----- nvinfo : EIATTR_SPARSE_MMA_MASK
	.align		4
.L_23:
        /*0018*/ 	.byte	0x03, 0x50
        /*001a*/ 	.short	0x0000


	//----- nvinfo : EIATTR_MAXREG_COUNT
	.align		4
        /*001c*/ 	.byte	0x03, 0x1b
        /*001e*/ 	.short	0x00a8


	//----- nvinfo : EIATTR_NUM_BARRIERS
	.align		4
        /*0020*/ 	.byte	0x02, 0x4c
        /*0022*/ 	.byte	0x01
	.zero		1


	//----- nvinfo : EIATTR_EXTERNS
	.align		4
        /*0024*/ 	.byte	0x04, 0x0f
        /*0026*/ 	.short	(.L_25 - .L_24)


	//   ....[0]....
	.align		4
.L_24:
        /*0028*/ 	.word	index@(__assertfail)


	//----- nvinfo : EIATTR_MERCURY_ISA_VERSION
	.align		4
.L_25:
        /*002c*/ 	.byte	0x03, 0x5f
        /*002e*/ 	.short	0x0101


	//----- nvinfo : EIATTR_INT_WARP_WIDE_INSTR_OFFSETS
	.align		4
        /*0030*/ 	.byte	0x04, 0x31
        /*0032*/ 	.short	(.L_27 - .L_26)


	//   ....[0]....
.L_26:
        /*0034*/ 	.word	0x00000410


	//   ....[1]....
        /*0038*/ 	.word	0x00000440


	//   ....[2]....
        /*003c*/ 	.word	0x00000520


	//----- nvinfo : EIATTR_COOP_GROUP_MASK_REGIDS
	.align		4
.L_27:
        /*0040*/ 	.byte	0x04, 0x29
        /*0042*/ 	.short	(.L_29 - .L_28)


	//   ....[0]....
.L_28:
        /*0044*/ 	.word	0xffffffff


	//   ....[1]....
        /*0048*/ 	.word	0xffffffff


	//   ....[2]....
        /*004c*/ 	.word	0xffffffff


	//   ....[3]....
        /*0050*/ 	.word	0xffffffff


	//   ....[4]....
        /*0054*/ 	.word	0xffffffff


	//----- nvinfo : EIATTR_COOP_GROUP_INSTR_OFFSETS
	.align		4
.L_29:
        /*0058*/ 	.byte	0x04, 0x28
        /*005a*/ 	.short	(.L_31 - .L_30)


	//   ....[0]....
.L_30:
        /*005c*/ 	.word	0x00000060


	//   ....[1]....
        /*0060*/ 	.word	0x00000070


	//   ....[2]....
        /*0064*/ 	.word	0x00000130


	//   ....[3]....
        /*0068*/ 	.word	0x00000320


	//   ....[4]....
        /*006c*/ 	.word	0x00000fd0


	//----- nvinfo : EIATTR_REG_RECONFIG
	.align		4
.L_31:
        /*0070*/ 	.byte	0x01, 0x54
	.zero		2


	//----- nvinfo : EIATTR_SYSCALL_OFFSETS
	.align		4
        /*0074*/ 	.byte	0x04, 0x46
        /*0076*/ 	.short	(.L_33 - .L_32)


	//   ....[0]....
.L_32:
        /*0078*/ 	.word	0x00001190


	//----- nvinfo : EIATTR_MBARRIER_INSTR_OFFSETS
	.align		4
.L_33:
        /*007c*/ 	.byte	0x04, 0x39
        /*007e*/ 	.short	(.L_35 - .L_34)


	//   ....[0]....
.L_34:
        /*0080*/ 	.word	0x00000230
        /*0084*/ 	.word	0x000000ff
        /*0088*/ 	.word	0x00000000
        /*008c*/ 	.short	0x0100
        /*008e*/ 	.byte	0x08
	.zero		1


	//   ....[1]....
        /*0090*/ 	.word	0x00000240
        /*0094*/ 	.word	0x000000ff
        /*0098*/ 	.word	0x00000038
        /*009c*/ 	.short	0x0100
        /*009e*/ 	.byte	0x08
	.zero		1


	//   ....[2]....
        /*00a0*/ 	.word	0x00000250
        /*00a4*/ 	.word	0x000000ff
        /*00a8*/ 	.word	0x00000008
        /*00ac*/ 	.short	0x0100
        /*00ae*/ 	.byte	0x08
	.zero		1


	//   ....[3]....
        /*00b0*/ 	.word	0x00000260
        /*00b4*/ 	.word	0x000000ff
        /*00b8*/ 	.word	0x00000040
        /*00bc*/ 	.short	0x0100
        /*00be*/ 	.byte	0x08
	.zero		1


	//   ....[4]....
        /*00c0*/ 	.word	0x00000270
        /*00c4*/ 	.word	0x000000ff
        /*00c8*/ 	.word	0x00000010
        /*00cc*/ 	.short	0x0100
        /*00ce*/ 	.byte	0x08
	.zero		1


	//   ....[5]....
        /*00d0*/ 	.word	0x00000280
        /*00d4*/ 	.word	0x000000ff
        /*00d8*/ 	.word	0x00000048
        /*00dc*/ 	.short	0x0100
        /*00de*/ 	.byte	0x08
	.zero		1


	//   ....[6]....
        /*00e0*/ 	.word	0x00000290
        /*00e4*/ 	.word	0x000000ff
        /*00e8*/ 	.word	0x00000018
        /*00ec*/ 	.short	0x0100
        /*00ee*/ 	.byte	0x08
	.zero		1


	//   ....[7]....
        /*00f0*/ 	.word	0x000002a0
        /*00f4*/ 	.word	0x000000ff
        /*00f8*/ 	.word	0x00000050
        /*00fc*/ 	.short	0x0100
        /*00fe*/ 	.byte	0x08
	.zero		1


	//   ....[8]....
        /*0100*/ 	.word	0x000002b0
        /*0104*/ 	.word	0x000000ff
        /*0108*/ 	.word	0x00000020
        /*010c*/ 	.short	0x0100
        /*010e*/ 	.byte	0x08
	.zero		1


	//   ....[9]....
        /*0110*/ 	.word	0x000002c0
        /*0114*/ 	.word	0x000000ff
        /*0118*/ 	.word	0x00000058
        /*011c*/ 	.short	0x0100
        /*011e*/ 	.byte	0x08
	.zero		1


	//   ....[10]....
        /*0120*/ 	.word	0x000002d0
        /*0124*/ 	.word	0x000000ff
        /*0128*/ 	.word	0x00000028
        /*012c*/ 	.short	0x0100
        /*012e*/ 	.byte	0x08
	.zero		1


	//   ....[11]....
        /*0130*/ 	.word	0x000002e0
        /*0134*/ 	.word	0x000000ff
        /*0138*/ 	.word	0x00000060
        /*013c*/ 	.short	0x0100
        /*013e*/ 	.byte	0x08
	.zero		1


	//   ....[12]....
        /*0140*/ 	.word	0x000002f0
        /*0144*/ 	.word	0x000000ff
        /*0148*/ 	.word	0x00000030
        /*014c*/ 	.short	0x0100
        /*014e*/ 	.byte	0x08
	.zero		1


	//   ....[13]....
        /*0150*/ 	.word	0x00000300
        /*0154*/ 	.word	0x000000ff
        /*0158*/ 	.word	0x00000068
        /*015c*/ 	.short	0x0100
        /*015e*/ 	.byte	0x08
	.zero		1


	//   ....[14]....
        /*0160*/ 	.word	0x00000590
        /*0164*/ 	.word	0x000000ff
        /*0168*/ 	.word	0x00000080
        /*016c*/ 	.short	0x0100
        /*016e*/ 	.byte	0x06
	.zero		1


	//   ....[15]....
        /*0170*/ 	.word	0x000005f0
        /*0174*/ 	.word	0x000000ff
        /*0178*/ 	.word	0x00000088
        /*017c*/ 	.short	0x0100
        /*017e*/ 	.byte	0x06
	.zero		1


	//   ....[16]....
        /*0180*/ 	.word	0x00001210
        /*0184*/ 	.word	0x00000003
        /*0188*/ 	.word	0x00000000
        /*018c*/ 	.short	0x010a
        /*018e*/ 	.byte	0x3f
	.zero		1


	//   ....[17]....
        /*0190*/ 	.word	0x00001250
        /*0194*/ 	.word	0x00000003
        /*0198*/ 	.word	0x00000000
        /*019c*/ 	.short	0x010a
        /*019e*/ 	.byte	0x3f
	.zero		1


	//   ....[18]....
        /*01a0*/ 	.word	0x000015b0
        /*01a4*/ 	.word	0x000000ff
        /*01a8*/ 	.word	0x00000000
        /*01ac*/ 	.short	0x010a
        /*01ae*/ 	.byte	0x08
	.zero		1


	//   ....[19]....
        /*01b0*/ 	.word	0x000015f0
        /*01b4*/ 	.word	0x000000ff
        /*01b8*/ 	.word	0x00000000
        /*01bc*/ 	.short	0x010a
        /*01be*/ 	.byte	0x08
	.zero		1


	//   ....[20]....
        /*01c0*/ 	.word	0x00001810
        /*01c4*/ 	.word	0x000000ff
        /*01c8*/ 	.word	0x00000000
        /*01cc*/ 	.short	0x0101
        /*01ce*/ 	.byte	0x08
	.zero		1


	//   ....[21]....
        /*01d0*/ 	.word	0x00001a30
        /*01d4*/ 	.word	0x000000ff
        /*01d8*/ 	.word	0x00000000
        /*01dc*/ 	.short	0x0101
        /*01de*/ 	.byte	0x04
	.zero		1


	//   ....[22]....
        /*01e0*/ 	.word	0x0000b300
        /*01e4*/ 	.word	0x0000000e
        /*01e8*/ 	.word	0x00000038
        /*01ec*/ 	.short	0x010a
        /*01ee*/ 	.byte	0x3f
	.zero		1


	//   ....[23]....
        /*01f0*/ 	.word	0x0000b6e0
        /*01f4*/ 	.word	0x00000006
        /*01f8*/ 	.word	0x00000088
        /*01fc*/ 	.short	0x0101
        /*01fe*/ 	.byte	0x3f
	.zero		1


	//   ....[24]....
        /*0200*/ 	.word	0x0000bdd0
        /*0204*/ 	.word	0x00000007
        /*0208*/ 	.word	0x00000000
        /*020c*/ 	.short	0x010a
        /*020e*/ 	.byte	0x3f
	.zero		1


	//   ....[25]....
        /*0210*/ 	.word	0x0000be50
        /*0214*/ 	.word	0x00000009
        /*0218*/ 	.word	0x00000000
        /*021c*/ 	.short	0x010a
        /*021e*/ 	.byte	0x3f
	.zero		1


	//   ....[26]....
        /*0220*/ 	.word	0x0000bee0
        /*0224*/ 	.word	0x00000006
        /*0228*/ 	.word	0x00000000
        /*022c*/ 	.short	0x010a
        /*022e*/ 	.byte	0x3f
	.zero		1


	//   ....[27]....
        /*0230*/ 	.word	0x0000bf70
        /*0234*/ 	.word	0x00000009
        /*0238*/ 	.word	0x00000000
        /*023c*/ 	.short	0x010a
        /*023e*/ 	.byte	0x3f
	.zero		1


	//   ....[28]....
        /*0240*/ 	.word	0x0000c000
        /*0244*/ 	.word	0x00000006
        /*0248*/ 	.word	0x00000000
        /*024c*/ 	.short	0x010a
        /*024e*/ 	.byte	0x3f
	.zero		1


	//   ....[29]....
        /*0250*/ 	.word	0x0000c090
        /*0254*/ 	.word	0x00000009
        /*0258*/ 	.word	0x00000000
        /*025c*/ 	.short	0x010a
        /*025e*/ 	.byte	0x3f
	.zero		1


	//   ....[30]....
        /*0260*/ 	.word	0x0000c120
        /*0264*/ 	.word	0x00000003
        /*0268*/ 	.word	0x00000000
        /*026c*/ 	.short	0x010a
        /*026e*/ 	.byte	0x3f
	.zero		1


	//   ....[31]....
        /*0270*/ 	.word	0x0000c180
        /*0274*/ 	.word	0x00000003
        /*0278*/ 	.word	0x00000000
        /*027c*/ 	.short	0x010a
        /*027e*/ 	.byte	0x3f
	.zero		1


	//   ....[32]....
        /*0280*/ 	.word	0x0000c1e0
        /*0284*/ 	.word	0x00000004
        /*0288*/ 	.word	0x00000000
        /*028c*/ 	.short	0x010a
        /*028e*/ 	.byte	0x3f
	.zero		1


	//   ....[33]....
        /*0290*/ 	.word	0x0000c2b0
        /*0294*/ 	.word	0x0000000e
        /*0298*/ 	.word	0x00000038
        /*029c*/ 	.short	0x010a
        /*029e*/ 	.byte	0x3f
	.zero		1


	//   ....[34]....
        /*02a0*/ 	.word	0x0000c380
        /*02a4*/ 	.word	0x00000007
        /*02a8*/ 	.word	0x00000000
        /*02ac*/ 	.short	0x010a
        /*02ae*/ 	.byte	0x3f
	.zero		1


	//   ....[35]....
        /*02b0*/ 	.word	0x0000c3d0
        /*02b4*/ 	.word	0x00000009
        /*02b8*/ 	.word	0x00000000
        /*02bc*/ 	.short	0x010a
        /*02be*/ 	.byte	0x3f
	.zero		1


	//   ....[36]....
        /*02c0*/ 	.word	0x0000c420
        /*02c4*/ 	.word	0x00000006
        /*02c8*/ 	.word	0x00000000
        /*02cc*/ 	.short	0x010a
        /*02ce*/ 	.byte	0x3f
	.zero		1


	//   ....[37]....
        /*02d0*/ 	.word	0x0000c470
        /*02d4*/ 	.word	0x00000009
        /*02d8*/ 	.word	0x00000000
        /*02dc*/ 	.short	0x010a
        /*02de*/ 	.byte	0x3f
	.zero		1


	//   ....[38]....
        /*02e0*/ 	.word	0x0000c4c0
        /*02e4*/ 	.word	0x00000006
        /*02e8*/ 	.word	0x00000000
        /*02ec*/ 	.short	0x010a
        /*02ee*/ 	.byte	0x3f
	.zero		1


	//   ....[39]....
        /*02f0*/ 	.word	0x0000c510
        /*02f4*/ 	.word	0x00000009
        /*02f8*/ 	.word	0x00000000
        /*02fc*/ 	.short	0x010a
        /*02fe*/ 	.byte	0x3f
	.zero		1


	//----- nvinfo : EIATTR_NUM_MBARRIERS
	.align		4
.L_35:
        /*0300*/ 	.byte	0x03, 0x38
        /*0302*/ 	.short	0x0010


	//----- nvinfo : EIATTR_EXIT_INSTR_OFFSETS
	.align		4
        /*0304*/ 	.byte	0x04, 0x1c
        /*0306*/ 	.short	(.L_37 - .L_36)


	//   ....[0]....
.L_36:
        /*0308*/ 	.word	0x00000640


	//   ....[1]....
        /*030c*/ 	.word	0x00000f00


	//   ....[2]....
        /*0310*/ 	.word	0x0000a970


	//   ....[3]....
        /*0314*/ 	.word	0x0000afa0


	//   ....[4]....
        /*0318*/ 	.word	0x0000c170


	//----- nvinfo : EIATTR_MAX_THREADS
	.align		4
.L_37:
        /*031c*/ 	.byte	0x04, 0x05
        /*031e*/ 	.short	(.L_39 - .L_38)
.L_38:
        /*0320*/ 	.word	0x00000180
        /*0324*/ 	.word	0x00000001
        /*0328*/ 	.word	0x00000001


	//----- nvinfo : EIATTR_CRS_STACK_SIZE
	.align		4
.L_39:
        /*032c*/ 	.byte	0x04, 0x1e
        /*032e*/ 	.short	(.L_41 - .L_40)
.L_40:
        /*0330*/ 	.word	0x00000000


	//----- nvinfo : EIATTR_CBANK_PARAM_SIZE
	.align		4
.L_41:
        /*0334*/ 	.byte	0x03, 0x19
        /*0336*/ 	.short	0x0470


	//----- nvinfo : EIATTR_PARAM_CBANK
	.align		4
        /*0338*/ 	.byte	0x04, 0x0a
        /*033a*/ 	.short	(.L_43 - .L_42)
	.align		4
.L_42:
        /*033c*/ 	.word	index@(.nv.constant0._ZN7cutlass13device_kernelINS_4gemm6kernel13GemmUniversalIN4cute5tupleIJiiiiEEENS1_10collective13CollectiveMmaINS1_34MainloopSm90TmaGmmaWarpSpecializedILi7ENS5_IJNS4_1CILi1EEESB_SB_EEENS1_35KernelTmaWarpSpecializedCooperativeEEENS5_IJNSA_ILi256EEENSA_ILi128EEENSA_ILi32EEEEEENS_6half_tENS5_IJlSB_lEEESJ_SK_NS4_8TiledMMAINS4_8MMA_AtomIJNS4_4SM904GMMA26MMA_64x128x16_F32F16F16_SSILNSO_5MajorE0ELSQ_0ELNSO_7ScaleInE1ELSR_1EEEEEENS4_6LayoutINS5_IJNSA_ILi2EEESB_SB_EEENS5_IJSB_NSA_ILi0EEESX_EEEEENS5_IJNS4_10UnderscoreES10_S10_EEEEENS4_13SM90_TMA_LOADENS4_14ComposedLayoutINS4_7SwizzleILi2ELi4ELi3EEENS4_18smem_ptr_flag_bitsILi16EEENSU_INS5_IJNSA_ILi8EEESH_EEENS5_IJSH_SB_EEEEEEEvNS4_8identityES13_S1D_vS1E_EENS_8epilogue10collective6detail29Sm90TmaWarpSpecializedAdapterINS1H_15DefaultEpilogueISJ_SK_SK_NS1G_6thread17LinearCombinationISJ_Li1EffLNS1L_9ScaleType4KindE0ELNS_15FloatRoundStyleE2ESJ_EENS1_15EpilogueDefaultEEEEEvvEEEEvNT_6ParamsE)
        /*0340*/ 	.short	0x0210
        /*0342*/ 	.short	0x0470


	//----- nvinfo : EIATTR_SW_WAR
	.align		4
.L_43:
        /*0344*/ 	.byte	0x04, 0x36
        /*0346*/ 	.short	(.L_45 - .L_44)
.L_44:
        /*0348*/ 	.word	0x00000008
.L_45:


//--------------------- .nv.callgraph             --------------------------
	.section	.nv.callgraph,"",@"SHT_CUDA_CALLGRAPH"
	.align	4
	.sectionentsize	8
	.align		4
        /*0000*/ 	.word	0x00000000
	.align		4
        /*0004*/ 	.word	0xffffffff
	.align		4
        /*0008*/ 	.word	index@(_ZN7cutlass13device_kernelINS_4gemm6kernel13GemmUniversalIN4cute5tupleIJiiiiEEENS1_10collective13CollectiveMmaINS1_34MainloopSm90TmaGmmaWarpSpecializedILi7ENS5_IJNS4_1CILi1EEESB_SB_EEENS1_35KernelTmaWarpSpecializedCooperativeEEENS5_IJNSA_ILi256EEENSA_ILi128EEENSA_ILi32EEEEEENS_6half_tENS5_IJlSB_lEEESJ_SK_NS4_8TiledMMAINS4_8MMA_AtomIJNS4_4SM904GMMA26MMA_64x128x16_F32F16F16_SSILNSO_5MajorE0ELSQ_0ELNSO_7ScaleInE1ELSR_1EEEEEENS4_6LayoutINS5_IJNSA_ILi2EEESB_SB_EEENS5_IJSB_NSA_ILi0EEESX_EEEEENS5_IJNS4_10UnderscoreES10_S10_EEEEENS4_13SM90_TMA_LOADENS4_14ComposedLayoutINS4_7SwizzleILi2ELi4ELi3EEENS4_18smem_ptr_flag_bitsILi16EEENSU_INS5_IJNSA_ILi8EEESH_EEENS5_IJSH_SB_EEEEEEEvNS4_8identityES13_S1D_vS1E_EENS_8epilogue10collective6detail29Sm90TmaWarpSpecializedAdapterINS1H_15DefaultEpilogueISJ_SK_SK_NS1G_6thread17LinearCombinationISJ_Li1EffLNS1L_9ScaleType4KindE0ELNS_15FloatRoundStyleE2ESJ_EENS1_15EpilogueDefaultEEEEEvvEEEEvNT_6ParamsE)
	.align		4
        /*000c*/ 	.word	index@(__assertfail)
	.align		4
        /*0010*/ 	.word	0x00000000
	.align		4
        /*0014*/ 	.word	0xfffffffe
	.align		4
        /*0018*/ 	.word	0x00000000
	.align		4
        /*001c*/ 	.word	0xfffffffd
	.align		4
        /*0020*/ 	.word	0x00000000
	.align		4
        /*0024*/ 	.word	0xfffffffc


//--------------------- .nv.constant4             --------------------------
	.section	.nv.constant4,"a",@progbits
	.align	8
	.align		8
.nv.constant4:
        /*0000*/ 	.dword	__assertfail
	.align		8
        /*0008*/ 	.dword	__unnamed_1
	.align		8
        /*0010*/ 	.dword	_ZN40_INTERNAL_7299a844_4_k_cu_8ee36132_264934cuda3std3__45__cpo5beginE
	.align		8
        /*0018*/ 	.dword	_ZN40_INTERNAL_7299a844_4_k_cu_8ee36132_264934cuda3std3__45__cpo3endE
	.align		8
        /*0020*/ 	.dword	_ZN40_INTERNAL_7299a844_4_k_cu_8ee36132_264934cuda3std3__45__cpo6cbeginE
	.align		8
        /*0028*/ 	.dword	_ZN40_INTERNAL_7299a844_4_k_cu_8ee36132_264934cuda3std3__45__cpo4cendE
	.align		8
        /*0030*/ 	.dword	_ZN40_INTERNAL_7299a844_4_k_cu_8ee36132_264934cuda3std3__442_GLOBAL__N__7299a844_4_k_cu_8ee36132_264936ignoreE
	.align		8
        /*0038*/ 	.dword	_ZN40_INTERNAL_7299a844_4_k_cu_8ee36132_264934cuda3std3__419piecewise_constructE
	.align		8
        /*0040*/ 	.dword	_ZN40_INTERNAL_7299a844_4_k_cu_8ee36132_264934cuda3std3__48in_placeE
	.align		8
        /*0048*/ 	.dword	_ZN40_INTERNAL_7299a844_4_k_cu_8ee36132_264934cuda3std6ranges3__45__cpo4swapE
	.align		8
        /*0050*/ 	.dword	_ZN40_INTERNAL_7299a844_4_k_cu_8ee36132_264934cuda3std6ranges3__45__cpo9iter_moveE
	.align		8
        /*0058*/ 	.dword	_ZN40_INTERNAL_7299a844_4_k_cu_8ee36132_264934cute7productE
	.align		8
        /*0060*/ 	.dword	_ZN40_INTERNAL_7299a844_4_k_cu_8ee36132_264934cute1_E
	.align		8
        /*0068*/ 	.dword	$str$22
	.align		8
        /*0070*/ 	.dword	$str$23


//--------------------- .text._ZN7cutlass13device_kernelINS_4gemm6kernel13GemmUniversalIN4cute5tupleIJiiiiEEENS1_10collective13CollectiveMmaINS1_34MainloopSm90TmaGmmaWarpSpecializedILi7ENS5_IJNS4_1CILi1EEESB_SB_EEENS1_35KernelTmaWarpSpecializedCooperativeEEENS5_IJNSA_ILi256EEENSA_ILi128EEENSA_ILi32EEEEEENS_6half_tENS5_IJlSB_lEEESJ_SK_NS4_8TiledMMAINS4_8MMA_AtomIJNS4_4SM904GMMA26MMA_64x128x16_F32F16F16_SSILNSO_5MajorE0ELSQ_0ELNSO_7ScaleInE1ELSR_1EEEEEENS4_6LayoutINS5_IJNSA_ILi2EEESB_SB_EEENS5_IJSB_NSA_ILi0EEESX_EEEEENS5_IJNS4_10UnderscoreES10_S10_EEEEENS4_13SM90_TMA_LOADENS4_14ComposedLayoutINS4_7SwizzleILi2ELi4ELi3EEENS4_18smem_ptr_flag_bitsILi16EEENSU_INS5_IJNSA_ILi8EEESH_EEENS5_IJSH_SB_EEEEEEEvNS4_8identityES13_S1D_vS1E_EENS_8epilogue10collective6detail29Sm90TmaWarpSpecializedAdapterINS1H_15DefaultEpilogueISJ_SK_SK_NS1G_6thread17LinearCombinationISJ_Li1EffLNS1L_9ScaleType4KindE0ELNS_15FloatRoundStyleE2ESJ_EENS1_15EpilogueDefaultEEEEEvvEEEEvNT_6ParamsE --------------------------
	.section	.text._ZN7cutlass13device_kernelINS_4gemm6kernel13GemmUniversalIN4cute5tupleIJiiiiEEENS1_10collective13CollectiveMmaINS1_34MainloopSm90TmaGmmaWarpSpecializedILi7ENS5_IJNS4_1CILi1EEESB_SB_EEENS1_35KernelTmaWarpSpecializedCooperativeEEENS5_IJNSA_ILi256EEENSA_ILi128EEENSA_ILi32EEEEEENS_6half_tENS5_IJlSB_lEEESJ_SK_NS4_8TiledMMAINS4_8MMA_AtomIJNS4_4SM904GMMA26MMA_64x128x16_F32F16F16_SSILNSO_5MajorE0ELSQ_0ELNSO_7ScaleInE1ELSR_1EEEEEENS4_6LayoutINS5_IJNSA_ILi2EEESB_SB_EEENS5_IJSB_NSA_ILi0EEESX_EEEEENS5_IJNS4_10UnderscoreES10_S10_EEEEENS4_13SM90_TMA_LOADENS4_14ComposedLayoutINS4_7SwizzleILi2ELi4ELi3EEENS4_18smem_ptr_flag_bitsILi16EEENSU_INS5_IJNSA_ILi8EEESH_EEENS5_IJSH_SB_EEEEEEEvNS4_8identityES13_S1D_vS1E_EENS_8epilogue10collective6detail29Sm90TmaWarpSpecializedAdapterINS1H_15DefaultEpilogueISJ_SK_SK_NS1G_6thread17LinearCombinationISJ_Li1EffLNS1L_9ScaleType4KindE0ELNS_15FloatRoundStyleE2ESJ_EENS1_15EpilogueDefaultEEEEEvvEEEEvNT_6ParamsE,"ax",@progbits
	.align	128
.text._ZN7cutlass13device_kernelINS_4gemm6kernel13GemmUniversalIN4cute5tupleIJiiiiEEENS1_10collective13CollectiveMmaINS1_34MainloopSm90TmaGmmaWarpSpecializedILi7ENS5_IJNS4_1CILi1EEESB_SB_EEENS1_35KernelTmaWarpSpecializedCooperativeEEENS5_IJNSA_ILi256EEENSA_ILi128EEENSA_ILi32EEEEEENS_6half_tENS5_IJlSB_lEEESJ_SK_NS4_8TiledMMAINS4_8MMA_AtomIJNS4_4SM904GMMA26MMA_64x128x16_F32F16F16_SSILNSO_5MajorE0ELSQ_0ELNSO_7ScaleInE1ELSR_1EEEEEENS4_6LayoutINS5_IJNSA_ILi2EEESB_SB_EEENS5_IJSB_NSA_ILi0EEESX_EEEEENS5_IJNS4_10UnderscoreES10_S10_EEEEENS4_13SM90_TMA_LOADENS4_14ComposedLayoutINS4_7SwizzleILi2ELi4ELi3EEENS4_18smem_ptr_flag_bitsILi16EEENSU_INS5_IJNSA_ILi8EEESH_EEENS5_IJSH_SB_EEEEEEEvNS4_8identityES13_S1D_vS1E_EENS_8epilogue10collective6detail29Sm90TmaWarpSpecializedAdapterINS1H_15DefaultEpilogueISJ_SK_SK_NS1G_6thread17LinearCombinationISJ_Li1EffLNS1L_9ScaleType4KindE0ELNS_15FloatRoundStyleE2ESJ_EENS1_15EpilogueDefaultEEEEEvvEEEEvNT_6ParamsE:
        .type           _ZN7cutlass13device_kernelINS_4gemm6kernel13GemmUniversalIN4cute5tupleIJiiiiEEENS1_10collective13CollectiveMmaINS1_34MainloopSm90TmaGmmaWarpSpecializedILi7ENS5_IJNS4_1CILi1EEESB_SB_EEENS1_35KernelTmaWarpSpecializedCooperativeEEENS5_IJNSA_ILi256EEENSA_ILi128EEENSA_ILi32EEEEEENS_6half_tENS5_IJlSB_lEEESJ_SK_NS4_8TiledMMAINS4_8MMA_AtomIJNS4_4SM904GMMA26MMA_64x128x16_F32F16F16_SSILNSO_5MajorE0ELSQ_0ELNSO_7ScaleInE1ELSR_1EEEEEENS4_6LayoutINS5_IJNSA_ILi2EEESB_SB_EEENS5_IJSB_NSA_ILi0EEESX_EEEEENS5_IJNS4_10UnderscoreES10_S10_EEEEENS4_13SM90_TMA_LOADENS4_14ComposedLayoutINS4_7SwizzleILi2ELi4ELi3EEENS4_18smem_ptr_flag_bitsILi16EEENSU_INS5_IJNSA_ILi8EEESH_EEENS5_IJSH_SB_EEEEEEEvNS4_8identityES13_S1D_vS1E_EENS_8epilogue10collective6detail29Sm90TmaWarpSpecializedAdapterINS1H_15DefaultEpilogueISJ_SK_SK_NS1G_6thread17LinearCombinationISJ_Li1EffLNS1L_9ScaleType4KindE0ELNS_15FloatRoundStyleE2ESJ_EENS1_15EpilogueDefaultEEEEEvvEEEEvNT_6ParamsE,@function
        .size           _ZN7cutlass13device_kernelINS_4gemm6kernel13GemmUniversalIN4cute5tupleIJiiiiEEENS1_10collective13CollectiveMmaINS1_34MainloopSm90TmaGmmaWarpSpecializedILi7ENS5_IJNS4_1CILi1EEESB_SB_EEENS1_35KernelTmaWarpSpecializedCooperativeEEENS5_IJNSA_ILi256EEENSA_ILi128EEENSA_ILi32EEEEEENS_6half_tENS5_IJlSB_lEEESJ_SK_NS4_8TiledMMAINS4_8MMA_AtomIJNS4_4SM904GMMA26MMA_64x128x16_F32F16F16_SSILNSO_5MajorE0ELSQ_0ELNSO_7ScaleInE1ELSR_1EEEEEENS4_6LayoutINS5_IJNSA_ILi2EEESB_SB_EEENS5_IJSB_NSA_ILi0EEESX_EEEEENS5_IJNS4_10UnderscoreES10_S10_EEEEENS4_13SM90_TMA_LOADENS4_14ComposedLayoutINS4_7SwizzleILi2ELi4ELi3EEENS4_18smem_ptr_flag_bitsILi16EEENSU_INS5_IJNSA_ILi8EEESH_EEENS5_IJSH_SB_EEEEEEEvNS4_8identityES13_S1D_vS1E_EENS_8epilogue10collective6detail29Sm90TmaWarpSpecializedAdapterINS1H_15DefaultEpilogueISJ_SK_SK_NS1G_6thread17LinearCombinationISJ_Li1EffLNS1L_9ScaleType4KindE0ELNS_15FloatRoundStyleE2ESJ_EENS1_15EpilogueDefaultEEEEEvvEEEEvNT_6ParamsE,(.L_x_326 - _ZN7cutlass13device_kernelINS_4gemm6kernel13GemmUniversalIN4cute5tupleIJiiiiEEENS1_10collective13CollectiveMmaINS1_34MainloopSm90TmaGmmaWarpSpecializedILi7ENS5_IJNS4_1CILi1EEESB_SB_EEENS1_35KernelTmaWarpSpecializedCooperativeEEENS5_IJNSA_ILi256EEENSA_ILi128EEENSA_ILi32EEEEEENS_6half_tENS5_IJlSB_lEEESJ_SK_NS4_8TiledMMAINS4_8MMA_AtomIJNS4_4SM904GMMA26MMA_64x128x16_F32F16F16_SSILNSO_5MajorE0ELSQ_0ELNSO_7ScaleInE1ELSR_1EEEEEENS4_6LayoutINS5_IJNSA_ILi2EEESB_SB_EEENS5_IJSB_NSA_ILi0EEESX_EEEEENS5_IJNS4_10UnderscoreES10_S10_EEEEENS4_13SM90_TMA_LOADENS4_14ComposedLayoutINS4_7SwizzleILi2ELi4ELi3EEENS4_18smem_ptr_flag_bitsILi16EEENSU_INS5_IJNSA_ILi8EEESH_EEENS5_IJSH_SB_EEEEEEEvNS4_8identityES13_S1D_vS1E_EENS_8epilogue10collective6detail29Sm90TmaWarpSpecializedAdapterINS1H_15DefaultEpilogueISJ_SK_SK_NS1G_6thread17LinearCombinationISJ_Li1EffLNS1L_9ScaleType4KindE0ELNS_15FloatRoundStyleE2ESJ_EENS1_15EpilogueDefaultEEEEEvvEEEEvNT_6ParamsE)
        .other          _ZN7cutlass13device_kernelINS_4gemm6kernel13GemmUniversalIN4cute5tupleIJiiiiEEENS1_10collective13CollectiveMmaINS1_34MainloopSm90TmaGmmaWarpSpecializedILi7ENS5_IJNS4_1CILi1EEESB_SB_EEENS1_35KernelTmaWarpSpecializedCooperativeEEENS5_IJNSA_ILi256EEENSA_ILi128EEENSA_ILi32EEEEEENS_6half_tENS5_IJlSB_lEEESJ_SK_NS4_8TiledMMAINS4_8MMA_AtomIJNS4_4SM904GMMA26MMA_64x128x16_F32F16F16_SSILNSO_5MajorE0ELSQ_0ELNSO_7ScaleInE1ELSR_1EEEEEENS4_6LayoutINS5_IJNSA_ILi2EEESB_SB_EEENS5_IJSB_NSA_ILi0EEESX_EEEEENS5_IJNS4_10UnderscoreES10_S10_EEEEENS4_13SM90_TMA_LOADENS4_14ComposedLayoutINS4_7SwizzleILi2ELi4ELi3EEENS4_18smem_ptr_flag_bitsILi16EEENSU_INS5_IJNSA_ILi8EEESH_EEENS5_IJSH_SB_EEEEEEEvNS4_8identityES13_S1D_vS1E_EENS_8epilogue10collective6detail29Sm90TmaWarpSpecializedAdapterINS1H_15DefaultEpilogueISJ_SK_SK_NS1G_6thread17LinearCombinationISJ_Li1EffLNS1L_9ScaleType4KindE0ELNS_15FloatRoundStyleE2ESJ_EENS1_15EpilogueDefaultEEEEEvvEEEEvNT_6ParamsE,@"STO_CUDA_ENTRY STV_DEFAULT"
_ZN7cutlass13device_kernelINS_4gemm6kernel13GemmUniversalIN4cute5tupleIJiiiiEEENS1_10collective13CollectiveMmaINS1_34MainloopSm90TmaGmmaWarpSpecializedILi7ENS5_IJNS4_1CILi1EEESB_SB_EEENS1_35KernelTmaWarpSpecializedCooperativeEEENS5_IJNSA_ILi256EEENSA_ILi128EEENSA_ILi32EEEEEENS_6half_tENS5_IJlSB_lEEESJ_SK_NS4_8TiledMMAINS4_8MMA_AtomIJNS4_4SM904GMMA26MMA_64x128x16_F32F16F16_SSILNSO_5MajorE0ELSQ_0ELNSO_7ScaleInE1ELSR_1EEEEEENS4_6LayoutINS5_IJNSA_ILi2EEESB_SB_EEENS5_IJSB_NSA_ILi0EEESX_EEEEENS5_IJNS4_10UnderscoreES10_S10_EEEEENS4_13SM90_TMA_LOADENS4_14ComposedLayoutINS4_7SwizzleILi2ELi4ELi3EEENS4_18smem_ptr_flag_bitsILi16EEENSU_INS5_IJNSA_ILi8EEESH_EEENS5_IJSH_SB_EEEEEEEvNS4_8identityES13_S1D_vS1E_EENS_8epilogue10collective6detail29Sm90TmaWarpSpecializedAdapterINS1H_15DefaultEpilogueISJ_SK_SK_NS1G_6thread17LinearCombinationISJ_Li1EffLNS1L_9ScaleType4KindE0ELNS_15FloatRoundStyleE2ESJ_EENS1_15EpilogueDefaultEEEEEvvEEEEvNT_6ParamsE:
[----:B------:R-:W0:Y:S01]  /*0000*/  LDC R1, c[0x0][0x28] ;  /* 0x00000a00ff017b82 */ /* 0x000e220000000800 */
[----:B------:R-:W1:Y:S01]  /*0010*/  S2R R18, SR_TID.X ;  /* 0x0000000000127919 */ /* 0x000e620000002100 */
[----:B------:R-:W-:Y:S01]  /*0020*/  ELECT P0, URZ, PT ;  /* 0x00000000003f782f */ /* 0x000fe20003800000 */
[----:B------:R-:W-:Y:S01]  /*0030*/  BSSY B0, `(.L_x_0) ;  /* 0x000000f000007945 */ /* 0x000fe20003800000 */
[--C-:B-1----:R-:W-:Y:S02]  /*0040*/  SHF.R.U32.HI R0, RZ, 0x5, R18.reuse ;  /* 0x00000005ff007819 */ /* 0x102fe40000011612 */
[----:B------:R-:W-:-:S03]  /*0050*/  SHF.R.U32.HI R22, RZ, 0x7, R18 ;  /* 0x00000007ff167819 */ /* 0x000fc60000011612 */
[----:B------:R-:W1:Y:S04]  /*0060*/  SHFL.IDX PT, R5, R0, RZ, 0x1f ;  /* 0x00001fff00057589 */ /* 0x000e6800000e0000 */
[----:B------:R2:W3:Y:S01]  /*0070*/  SHFL.IDX PT, R8, R22, RZ, 0x1f ;  /* 0x00001fff16087589 */ /* 0x0004e200000e0000 */
[----:B-1----:R-:W-:-:S13]  /*0080*/  ISETP.NE.OR P0, PT, R5, RZ, !P0 ;  /* 0x000000ff0500720c */ /* 0x002fda0004705670 */
[----:B0-23--:R-:W-:Y:S05]  /*0090*/  @P0 BRA `(.L_x_1) ;  /* 0x0000000000200947 */ /* 0x00dfea0003800000 */
[----:B------:R-:W-:Y:S02]  /*00a0*/  ULDC.64 UR4, c[0x0][0x198] ;  /* 0x0000660000047ab9 */ /* 0x000fe40000000a00 */
[----:B------:R-:W-:Y:S02]  /*00b0*/  UIADD3 UR6, UP0, UR4, 0xf0, URZ ;  /* 0x000000f004067890 */ /* 0x000fe4000ff1e03f */
[----:B------:R-:W-:Y:S02]  /*00c0*/  UIADD3 UR4, UP1, UR4, 0x1f0, URZ ;  /* 0x000001f004047890 */ /* 0x000fe4000ff3e03f */
[----:B------:R-:W-:Y:S02]  /*00d0*/  UIADD3.X UR7, URZ, UR5, URZ, UP0, !UPT ;  /* 0x000000053f077290 */ /* 0x000fe400087fe43f */
[----:B------:R-:W-:-:S07]  /*00e0*/  UIADD3.X UR5, URZ, UR5, URZ, UP1, !UPT ;  /* 0x000000053f057290 */ /* 0x000fce0008ffe43f */
[----:B------:R0:W-:Y:S02]  /*00f0*/  UTMACCTL.PF [UR6] ;  /* 0x00000000060079b9 */ /* 0x0001e40008040000 */
[----:B------:R0:W-:Y:S02]  /*0100*/  UTMACCTL.PF [UR4] ;  /* 0x00000000040079b9 */ /* 0x0001e40008040000 */
[----:B0-----:R-:W-:Y:S01]  /*0110*/  NOP ;  /* 0x0000000000007918 */ /* 0x001fe20000000000 */
.L_x_1:
[----:B------:R-:W-:Y:S05]  /*0120*/  BSYNC B0 ;  /* 0x0000000000007941 */ /* 0x000fea0003800000 */
.L_x_0:
[----:B------:R-:W0:Y:S02]  /*0130*/  SHFL.IDX PT, R2, R0, RZ, 0x1f ;  /* 0x00001fff00027589 */ /* 0x000e2400000e0000 */
[----:B0-----:R-:W-:-:S13]  /*0140*/  ISETP.NE.AND P0, PT, R2, RZ, PT ;  /* 0x000000ff0200720c */ /* 0x001fda0003f05270 */
[----:B------:R-:W-:Y:S05]  /*0150*/  @P0 BRA `(.L_x_2) ;  /* 0x0000000000700947 */ /* 0x000fea0003800000 */
[----:B------:R-:W0:Y:S01]  /*0160*/  S2UR UR8, SR_CgaCtaId ;  /* 0x00000000000879c3 */ /* 0x000e220000008800 */
[----:B------:R-:W-:Y:S01]  /*0170*/  UMOV UR4, 0x400 ;  /* 0x0000040000047882 */ /* 0x000fe20000000000 */
[----:B------:R-:W-:Y:S01]  /*0180*/  UMOV UR5, 0x1 ;  /* 0x0000000100057882 */ /* 0x000fe20000000000 */
[----:B------:R-:W-:Y:S01]  /*0190*/  UMOV UR6, 0x100 ;  /* 0x0000010000067882 */ /* 0x000fe20000000000 */
[----:B------:R-:W-:Y:S01]  /*01a0*/  ELECT P0, URZ, PT ;  /* 0x00000000003f782f */ /* 0x000fe20003800000 */
[----:B------:R-:W-:-:S04]  /*01b0*/  UIADD3 UR6, -UR6, 0x100000, URZ ;  /* 0x0010000006067890 */ /* 0x000fc8000fffe13f */
[----:B------:R-:W-:Y:S02]  /*01c0*/  USHF.L.U32 UR7, UR6, 0xb, URZ ;  /* 0x0000000b06077899 */ /* 0x000fe4000800063f */
[----:B------:R-:W-:Y:S02]  /*01d0*/  USHF.L.U32 UR6, UR6, 0x1, URZ ;  /* 0x0000000106067899 */ /* 0x000fe4000800063f */
[----:B0-----:R-:W-:Y:S02]  /*01e0*/  ULEA UR8, UR8, UR4, 0x18 ;  /* 0x0000000408087291 */ /* 0x001fe4000f8ec03f */
[----:B------:R-:W-:-:S04]  /*01f0*/  UIADD3 UR4, -UR5, 0x100000, URZ ;  /* 0x0010000005047890 */ /* 0x000fc8000fffe13f */
[----:B------:R-:W-:Y:S02]  /*0200*/  USHF.L.U32 UR5, UR4, 0xb, URZ ;  /* 0x0000000b04057899 */ /* 0x000fe4000800063f */
[----:B------:R-:W-:Y:S01]  /*0210*/  USHF.L.U32 UR4, UR4, 0x1, URZ ;  /* 0x0000000104047899 */ /* 0x000fe2000800063f */
[----:B------:R-:W0:Y:S11]  /*0220*/  FENCE.VIEW.ASYNC.S ;  /* 0x00000000000073c6 */ /* 0x000e360000000000 */
[----:B0-----:R0:W1:Y:S01]  /*0230*/  SYNCS.EXCH.64 URZ, [UR8], UR4 ;  /* 0x00000004083f75b2 */ /* 0x0010620008000100 */
[----:B------:R0:W2:Y:S01]  /*0240*/  SYNCS.EXCH.64 URZ, [UR8+0x38], UR6 ;  /* 0x00003806083f75b2 */ /* 0x0000a20008000100 */
[----:B------:R0:W3:Y:S01]  /*0250*/  SYNCS.EXCH.64 URZ, [UR8+0x8], UR4 ;  /* 0x00000804083f75b2 */ /* 0x0000e20008000100 */
[----:B------:R0:W4:Y:S01]  /*0260*/  SYNCS.EXCH.64 URZ, [UR8+0x40], UR6 ;  /* 0x00004006083f75b2 */ /* 0x0001220008000100 */
[----:B------:R0:W0:Y:S01]  /*0270*/  SYNCS.EXCH.64 URZ, [UR8+0x10], UR4 ;  /* 0x00001004083f75b2 */ /* 0x0000220008000100 */
        /* <DEDUP_REMOVED lines=9> */
[----:B------:R-:W-:Y:S01]  /*0310*/  NOP ;  /* 0x0000000000007918 */ /* 0x000fe20000000000 */
.L_x_2:
[----:B------:R-:W5:Y:S01]  /*0320*/  SHFL.IDX PT, R0, R0, RZ, 0x1f ;  /* 0x00001fff00007589 */ /* 0x000f6200000e0000 */
[----:B------:R-:W1:Y:S01]  /*0330*/  LDC R2, c[0x0][0x65c] ;  /* 0x00019700ff027b82 */ /* 0x000e620000000800 */
[----:B------:R-:W-:Y:S02]  /*0340*/  ELECT P0, URZ, PT ;  /* 0x00000000003f782f */ /* 0x000fe40003800000 */
[----:B------:R-:W-:Y:S01]  /*0350*/  SHF.R.S32.HI R6, RZ, 0x1f, R5 ;  /* 0x0000001fff067819 */ /* 0x000fe20000011405 */
[----:B------:R-:W2:Y:S01]  /*0360*/  S2R R3, SR_CTAID.Y ;  /* 0x0000000000037919 */ /* 0x000ea20000002600 */
[----:B0-----:R-:W-:Y:S01]  /*0370*/  UMOV UR4, 0x20 ;  /* 0x0000002000047882 */ /* 0x001fe20000000000 */
[----:B------:R-:W-:Y:S01]  /*0380*/  ISETP.NE.AND P2, PT, R8, RZ, PT ;  /* 0x000000ff0800720c */ /* 0x000fe20003f45270 */
[----:B------:R-:W-:Y:S01]  /*0390*/  NOP ;  /* 0x0000000000007918 */ /* 0x000fe20000000000 */
[----:B------:R-:W0:Y:S01]  /*03a0*/  S2R R4, SR_CTAID.X ;  /* 0x0000000000047919 */ /* 0x000e220000002500 */
[----:B------:R-:W-:Y:S01]  /*03b0*/  LEA.HI R6, R6, R5, RZ, 0x2 ;  /* 0x0000000506067211 */ /* 0x000fe200078f10ff */
[----:B------:R-:W-:Y:S01]  /*03c0*/  NOP ;  /* 0x0000000000007918 */ /* 0x000fe20000000000 */
[----:B-----5:R-:W-:-:S02]  /*03d0*/  ISETP.NE.OR P0, PT, R0, RZ, !P0 ;  /* 0x000000ff0000720c */ /* 0x020fc40004705670 */
[----:B-1----:R-:W-:-:S04]  /*03e0*/  ISETP.NE.AND P3, PT, R2, 0x1, PT ;  /* 0x000000010200780c */ /* 0x002fc80003f65270 */
[----:B------:R-:W-:Y:S02]  /*03f0*/  P2R R0, PR, RZ, 0x8 ;  /* 0x00000008ff007803 */ /* 0x000fe40000000000 */
[----:B------:R-:W-:-:S05]  /*0400*/  LOP3.LUT R0, R6, 0xfffffffc, RZ, 0xc0, !PT ;  /* 0xfffffffc06007812 */ /* 0x000fca00078ec0ff */
[----:B------:R-:W-:Y:S01]  /*0410*/  VOTEU.ALL UP0, P0 ;  /* 0x00000000003f7886 */ /* 0x000fe20000000000 */
[----:B------:R-:W-:Y:S01]  /*0420*/  IMAD.IADD R0, R5, 0x1, -R0 ;  /* 0x0000000105007824 */ /* 0x000fe200078e0a00 */
[----:B------:R-:W0:Y:S01]  /*0430*/  @P3 LDC R17, c[0x0][0x10] ;  /* 0x00000400ff113b82 */ /* 0x000e220000000800 */
[----:B------:R-:W-:Y:S01]  /*0440*/  VOTEU.ALL UP1, P0 ;  /* 0x00000000003f7886 */ /* 0x000fe20000020000 */
[----:B--2---:R-:W-:Y:S01]  /*0450*/  @P3 IMAD.MOV.U32 R6, RZ, RZ, R3 ;  /* 0x000000ffff063224 */ /* 0x004fe200078e0003 */
[----:B------:R-:W-:Y:S01]  /*0460*/  @!UP0 UMOV UR6, 0x400 ;  /* 0x0000040000068882 */ /* 0x000fe20000000000 */
[----:B------:R-:W-:-:S04]  /*0470*/  @!UP0 UIADD3 UR4, -UR4, 0x100000, URZ ;  /* 0x0010000004048890 */ /* 0x000fc8000fffe13f */
[----:B------:R-:W-:Y:S02]  /*0480*/  @!UP0 USHF.L.U32 UR5, UR4, 0xb, URZ ;  /* 0x0000000b04058899 */ /* 0x000fe4000800063f */
[----:B------:R-:W-:Y:S01]  /*0490*/  @!UP0 USHF.L.U32 UR4, UR4, 0x1, URZ ;  /* 0x0000000104048899 */ /* 0x000fe2000800063f */
[----:B------:R-:W-:Y:S02]  /*04a0*/  @P3 IMAD.MOV.U32 R7, RZ, RZ, RZ ;  /* 0x000000ffff073224 */ /* 0x000fe400078e00ff */
[----:B------:R-:W-:Y:S01]  /*04b0*/  IMAD.MOV.U32 R5, RZ, RZ, RZ ;  /* 0x000000ffff057224 */ /* 0x000fe200078e00ff */
[----:B------:R-:W1:Y:S01]  /*04c0*/  @!UP0 S2UR UR7, SR_CgaCtaId ;  /* 0x00000000000789c3 */ /* 0x000e620000008800 */
[----:B------:R-:W-:-:S07]  /*04d0*/  @P3 IMAD.MOV.U32 R11, RZ, RZ, RZ ;  /* 0x000000ffff0b3224 */ /* 0x000fce00078e00ff */
[----:B------:R-:W2:Y:S01]  /*04e0*/  @!P3 LDC R9, c[0x0][0xc] ;  /* 0x00000300ff09bb82 */ /* 0x000ea20000000800 */
[----:B0-----:R-:W-:-:S04]  /*04f0*/  @P3 IMAD.WIDE.U32 R16, R4, R17, R6 ;  /* 0x0000001104103225 */ /* 0x001fc800078e0006 */
[----:B------:R-:W-:Y:S01]  /*0500*/  @P3 IMAD.IADD R17, R17, 0x1, R11 ;  /* 0x0000000111113824 */ /* 0x000fe200078e020b */
[----:B-1----:R-:W-:Y:S01]  /*0510*/  @!UP0 ULEA UR6, UR7, UR6, 0x18 ;  /* 0x0000000607068291 */ /* 0x002fe2000f8ec03f */
[----:B------:R-:W-:Y:S01]  /*0520*/  VOTEU.ALL UP0, P0 ;  /* 0x00000000003f7886 */ /* 0x000fe20000000000 */
[----:B------:R-:W-:-:S04]  /*0530*/  ISETP.NE.AND P0, PT, R0, 0x3, PT ;  /* 0x000000030000780c */ /* 0x000fc80003f05270 */
[----:B------:R-:W-:Y:S01]  /*0540*/  ISETP.EQ.OR P0, PT, R0, RZ, !P0 ;  /* 0x000000ff0000720c */ /* 0x000fe20004702670 */
[----:B--2---:R-:W-:-:S03]  /*0550*/  @!P3 IMAD.WIDE.U32 R6, R9, R3, R4 ;  /* 0x000000030906b225 */ /* 0x004fc600078e0004 */
[C---:B------:R-:W-:Y:S01]  /*0560*/  ISETP.EQ.AND P0, PT, R8.reuse, RZ, P0 ;  /* 0x000000ff0800720c */ /* 0x040fe20000702270 */
[----:B------:R-:W-:Y:S01]  /*0570*/  VIADD R8, R8, 0xffffffff ;  /* 0xffffffff08087836 */ /* 0x000fe20000000000 */
[----:B------:R-:W0:Y:S02]  /*0580*/  FENCE.VIEW.ASYNC.S ;  /* 0x00000000000073c6 */ /* 0x000e240000000000 */
[----:B0-----:R0:W3:Y:S01]  /*0590*/  @!UP0 SYNCS.EXCH.64 URZ, [UR6+0x80], UR4 ;  /* 0x00008004063f85b2 */ /* 0x0010e20008000100 */
[----:B------:R-:W-:Y:S01]  /*05a0*/  @!P3 MOV R16, R6 ;  /* 0x000000060010b202 */ /* 0x000fe20000000f00 */
[----:B------:R-:W-:Y:S01]  /*05b0*/  @!P3 IMAD.MOV.U32 R17, RZ, RZ, R7 ;  /* 0x000000ffff11b224 */ /* 0x000fe200078e0007 */
[----:B------:R-:W-:Y:S02]  /*05c0*/  SEL R19, RZ, 0x1, !P0 ;  /* 0x00000001ff137807 */ /* 0x000fe40004000000 */
[----:B------:R-:W-:-:S04]  /*05d0*/  ISETP.GE.U32.AND P1, PT, R8, 0x2, PT ;  /* 0x000000020800780c */ /* 0x000fc80003f26070 */
[----:B------:R-:W-:Y:S01]  /*05e0*/  SEL R19, R19, 0x2, P1 ;  /* 0x0000000213137807 */ /* 0x000fe20000800000 */
[----:B------:R0:W3:Y:S01]  /*05f0*/  @!UP1 SYNCS.EXCH.64 URZ, [UR6+0x88], UR4 ;  /* 0x00008804063f95b2 */ /* 0x0000e20008000100 */
[----:B------:R-:W-:Y:S01]  /*0600*/  NOP ;  /* 0x0000000000007918 */ /* 0x000fe20000000000 */
[----:B---34-:R-:W-:Y:S06]  /*0610*/  BAR.SYNC.DEFER_BLOCKING 0x0 ;  /* 0x0000000000007b1d */ /* 0x018fec0000010000 */
[----:B------:R-:W-:Y:S05]  /*0620*/  @!P2 BRA `(.L_x_3) ;  /* 0x000000a000d4a947 */ /* 0x000fea0003800000 */
[----:B------:R-:W-:-:S13]  /*0630*/  ISETP.GT.U32.AND P0, PT, R8, 0x1, PT ;  /* 0x000000010800780c */ /* 0x000fda0003f04070 */
[----:B0-----:R-:W-:Y:S05]  /*0640*/  @P0 EXIT ;  /* 0x000000000000094d */ /* 0x001fea0003800000 */
[----:B------:R-:W-:Y:S01]  /*0650*/  ULDC.64 UR4, c[0x0][0x650] ;  /* 0x0001940000047ab9 */ /* 0x000fe20000000a00 */
[----:B------:R-:W-:Y:S01]  /*0660*/  PRMT R0, RZ, 0x7610, R0 ;  /* 0x00007610ff007816 */ /* 0x000fe20000000000 */
[----:B------:R-:W-:Y:S01]  /*0670*/  IMAD.MOV.U32 R152, RZ, RZ, -0x1 ;  /* 0xffffffffff987424 */ /* 0x000fe200078e00ff */
[----:B------:R-:W-:Y:S01]  /*0680*/  ISETP.GE.U32.AND P0, PT, R16, UR4, PT ;  /* 0x0000000410007c0c */ /* 0x000fe2000bf06070 */
[----:B------:R-:W-:Y:S02]  /*0690*/  IMAD.MOV.U32 R153, RZ, RZ, -0x1 ;  /* 0xffffffffff997424 */ /* 0x000fe400078e00ff */
[----:B------:R-:W-:Y:S01]  /*06a0*/  IMAD.MOV.U32 R23, RZ, RZ, -0x1 ;  /* 0xffffffffff177424 */ /* 0x000fe200078e00ff */
[----:B------:R-:W-:-:S13]  /*06b0*/  ISETP.GE.U32.AND.EX P0, PT, R17, UR5, PT, P0 ;  /* 0x0000000511007c0c */ /* 0x000fda000bf06100 */
[----:B------:R-:W-:Y:S05]  /*06c0*/  @P0 BRA `(.L_x_4) ;  /* 0x0000000400540947 */ /* 0x000fea0003800000 */
[----:B------:R-:W0:Y:S01]  /*06d0*/  LDC.64 R14, c[0x0][0x628] ;  /* 0x00018a00ff0e7b82 */ /* 0x000e220000000a00 */
[----:B------:R-:W-:Y:S02]  /*06e0*/  IMAD.MOV.U32 R6, RZ, RZ, R16 ;  /* 0x000000ffff067224 */ /* 0x000fe400078e0010 */
[----:B------:R-:W-:-:S05]  /*06f0*/  IMAD.MOV.U32 R7, RZ, RZ, R17 ;  /* 0x000000ffff077224 */ /* 0x000fca00078e0011 */
[----:B------:R-:W1:Y:S08]  /*0700*/  LDC R0, c[0x0][0x630] ;  /* 0x00018c00ff007b82 */ /* 0x000e700000000800 */
[----:B------:R-:W2:Y:S01]  /*0710*/  LDC.64 R20, c[0x0][0x620] ;  /* 0x00018800ff147b82 */ /* 0x000ea20000000a00 */
[----:B0-----:R-:W-:-:S04]  /*0720*/  ISETP.NE.U32.AND P0, PT, R14, RZ, PT ;  /* 0x000000ff0e00720c */ /* 0x001fc80003f05070 */
[----:B------:R-:W-:-:S13]  /*0730*/  ISETP.NE.AND.EX P0, PT, R15, RZ, PT, P0 ;  /* 0x000000ff0f00720c */ /* 0x000fda0003f05300 */
[----:B-12---:R-:W-:Y:S05]  /*0740*/  @!P0 BRA `(.L_x_5) ;  /* 0x0000000000288947 */ /* 0x006fea0003800000 */
[----:B------:R-:W0:Y:S02]  /*0750*/  LDC R11, c[0x0][0x634] ;  /* 0x00018d00ff0b7b82 */ /* 0x000e240000000800 */
[----:B0-----:R-:W-:-:S05]  /*0760*/  IADD3 R11, P0, R16, R11, RZ ;  /* 0x0000000b100b7210 */ /* 0x001fca0007f1e0ff */
[----:B------:R-:W-:-:S04]  /*0770*/  IMAD.X R13, RZ, RZ, R17, P0 ;  /* 0x000000ffff0d7224 */ /* 0x000fc800000e0611 */
[----:B------:R-:W-:-:S04]  /*0780*/  IMAD.WIDE.U32 R6, R13, R14, RZ ;  /* 0x0000000e0d067225 */ /* 0x000fc800078e00ff */
[----:B------:R-:W-:-:S04]  /*0790*/  IMAD.WIDE.U32 R8, P0, R11, R15, R6 ;  /* 0x0000000f0b087225 */ /* 0x000fc80007800006 */
[----:B------:R-:W-:Y:S01]  /*07a0*/  IMAD.WIDE.U32 R6, R11, R14, RZ ;  /* 0x0000000e0b067225 */ /* 0x000fe200078e00ff */
[----:B------:R-:W-:-:S03]  /*07b0*/  IADD3.X R11, RZ, RZ, RZ, P0, !PT ;  /* 0x000000ffff0b7210 */ /* 0x000fc600007fe4ff */
[----:B------:R-:W-:Y:S01]  /*07c0*/  IMAD.MOV.U32 R10, RZ, RZ, R9 ;  /* 0x000000ffff0a7224 */ /* 0x000fe200078e0009 */
[----:B------:R-:W-:-:S05]  /*07d0*/  IADD3 RZ, P0, R7, R8, RZ ;  /* 0x0000000807ff7210 */ /* 0x000fca0007f1e0ff */
[----:B------:R-:W-:-:S08]  /*07e0*/  IMAD.WIDE.U32.X R6, R13, R15, R10, P0 ;  /* 0x0000000f0d067225 */ /* 0x000fd000000e040a */
.L_x_5:
[-CC-:B------:R-:W-:Y:S01]  /*07f0*/  SHF.R.U64 R23, R6, R0.reuse, R7.reuse ;  /* 0x0000000006177219 */ /* 0x180fe20000001207 */
[----:B------:R-:W0:Y:S01]  /*0800*/  LDC R10, c[0x0][0x618] ;  /* 0x00018600ff0a7b82 */ /* 0x000e220000000800 */
[----:B------:R-:W-:Y:S01]  /*0810*/  SHF.R.U32.HI R5, RZ, R0, R7 ;  /* 0x00000000ff057219 */ /* 0x000fe20000011607 */
[----:B------:R-:W-:Y:S01]  /*0820*/  ULDC UR4, c[0x0][0x150] ;  /* 0x0000540000047ab9 */ /* 0x000fe20000000800 */
[----:B------:R-:W-:Y:S02]  /*0830*/  IADD3 R9, P0, RZ, -R23, RZ ;  /* 0x80000017ff097210 */ /* 0x000fe40007f1e0ff */
[----:B------:R-:W-:-:S03]  /*0840*/  I2FP.F32.U32 R0, R4 ;  /* 0x0000000400007245 */ /* 0x000fc60000201000 */
[----:B------:R-:W1:Y:S01]  /*0850*/  LDC.64 R28, c[0x0][0x640] ;  /* 0x00019000ff1c7b82 */ /* 0x000e620000000a00 */
[----:B------:R-:W-:Y:S02]  /*0860*/  IMAD.X R11, RZ, RZ, ~R5, P0 ;  /* 0x000000ffff0b7224 */ /* 0x000fe400000e0e05 */
[----:B------:R-:W-:Y:S01]  /*0870*/  FMUL R0, R0, UR4 ;  /* 0x0000000400007c20 */ /* 0x000fe20008400000 */
[----:B------:R-:W-:Y:S01]  /*0880*/  IMAD.WIDE.U32 R6, R9, R20, R16 ;  /* 0x0000001409067225 */ /* 0x000fe200078e0010 */
[----:B------:R-:W-:-:S03]  /*0890*/  ULDC UR4, c[0x0][0x154] ;  /* 0x0000550000047ab9 */ /* 0x000fc60000000800 */
[----:B------:R-:W-:Y:S01]  /*08a0*/  IMAD R8, R11, R20, RZ ;  /* 0x000000140b087224 */ /* 0x000fe200078e02ff */
[----:B------:R-:W2:Y:S01]  /*08b0*/  LDC R5, c[0x0][0x144] ;  /* 0x00005100ff057b82 */ /* 0x000ea20000000800 */
[----:B------:R-:W3:Y:S02]  /*08c0*/  F2I.U32.TRUNC.NTZ R0, R0 ;  /* 0x0000000000007305 */ /* 0x000ee4000020f000 */
[----:B------:R-:W-:-:S04]  /*08d0*/  IMAD R9, R9, R21, R8 ;  /* 0x0000001509097224 */ /* 0x000fc800078e0208 */
[----:B------:R-:W-:Y:S01]  /*08e0*/  IMAD.IADD R7, R7, 0x1, R9 ;  /* 0x0000000107077824 */ /* 0x000fe200078e0209 */
[----:B------:R-:W4:Y:S01]  /*08f0*/  LDC R12, c[0x0][0x608] ;  /* 0x00018200ff0c7b82 */ /* 0x000f220000000800 */
[----:B------:R-:W-:-:S03]  /*0900*/  IMAD.MOV.U32 R9, RZ, RZ, -0x1 ;  /* 0xffffffffff097424 */ /* 0x000fc600078e00ff */
[-CC-:B0-----:R-:W-:Y:S02]  /*0910*/  SHF.R.U64 R20, R6, R10.reuse, R7.reuse ;  /* 0x0000000a06147219 */ /* 0x181fe40000001207 */
[----:B------:R-:W-:Y:S02]  /*0920*/  I2FP.F32.U32 R6, R3 ;  /* 0x0000000300067245 */ /* 0x000fe40000201000 */
[----:B------:R-:W0:Y:S01]  /*0930*/  LDC R26, c[0x0][0x658] ;  /* 0x00019600ff1a7b82 */ /* 0x000e220000000800 */
[----:B-1----:R-:W-:Y:S01]  /*0940*/  ISETP.NE.U32.AND P0, PT, R28, RZ, PT ;  /* 0x000000ff1c00720c */ /* 0x002fe20003f05070 */
[----:B---3--:R-:W-:Y:S01]  /*0950*/  IMAD.MOV R8, RZ, RZ, -R0 ;  /* 0x000000ffff087224 */ /* 0x008fe200078e0a00 */
[----:B------:R-:W-:Y:S01]  /*0960*/  SHF.R.U32.HI R7, RZ, R10, R7 ;  /* 0x0000000aff077219 */ /* 0x000fe20000011607 */
[----:B------:R-:W-:Y:S01]  /*0970*/  FMUL R6, R6, UR4 ;  /* 0x0000000406067c20 */ /* 0x000fe20008400000 */
[----:B------:R-:W-:-:S03]  /*0980*/  ISETP.NE.AND.EX P0, PT, R29, RZ, PT, P0 ;  /* 0x000000ff1d00720c */ /* 0x000fc60003f05300 */
[----:B------:R-:W1:Y:S01]  /*0990*/  LDC R14, c[0x0][0x148] ;  /* 0x00005200ff0e7b82 */ /* 0x000e620000000800 */
[----:B--2---:R-:W-:-:S07]  /*09a0*/  IMAD R0, R5, R8, R4 ;  /* 0x0000000805007224 */ /* 0x004fce00078e0204 */
[----:B------:R-:W2:Y:S01]  /*09b0*/  LDC R24, c[0x0][0x600] ;  /* 0x00018000ff187b82 */ /* 0x000ea20000000800 */
[-CC-:B----4-:R-:W-:Y:S02]  /*09c0*/  SHF.R.U64 R30, R20, R12.reuse, R7.reuse ;  /* 0x0000000c141e7219 */ /* 0x190fe40000001207 */
[----:B------:R-:W-:Y:S01]  /*09d0*/  SHF.R.U32.HI R5, RZ, R12, R7 ;  /* 0x0000000cff057219 */ /* 0x000fe20000011607 */
[----:B------:R-:W-:Y:S01]  /*09e0*/  IMAD.MOV.U32 R7, RZ, RZ, 0x1 ;  /* 0x00000001ff077424 */ /* 0x000fe200078e00ff */
[----:B------:R3:W4:Y:S03]  /*09f0*/  F2I.U32.TRUNC.NTZ R12, R6 ;  /* 0x00000006000c7305 */ /* 0x000726000020f000 */
[----:B------:R-:W1:Y:S01]  /*0a00*/  LDC R15, c[0x0][0x648] ;  /* 0x00019200ff0f7b82 */ /* 0x000e620000000800 */
[-C--:B0-----:R-:W-:Y:S02]  /*0a10*/  SHF.L.U32 R4, R9, R26.reuse, RZ ;  /* 0x0000001a09047219 */ /* 0x081fe400000006ff */
[----:B------:R-:W-:-:S02]  /*0a20*/  SHF.R.U64 R32, R30, R26, R5 ;  /* 0x0000001a1e207219 */ /* 0x000fc40000001205 */
[----:B------:R-:W-:Y:S02]  /*0a30*/  LOP3.LUT R11, RZ, R4, RZ, 0x33, !PT ;  /* 0x00000004ff0b7212 */ /* 0x000fe400078e33ff */
[-C--:B------:R-:W-:Y:S01]  /*0a40*/  SHF.R.U32.HI R5, RZ, R26.reuse, R5 ;  /* 0x0000001aff057219 */ /* 0x080fe20000011605 */
[----:B------:R-:W0:Y:S01]  /*0a50*/  LDC R21, c[0x0][0x638] ;  /* 0x00018e00ff157b82 */ /* 0x000e220000000800 */
[----:B------:R-:W-:Y:S01]  /*0a60*/  SHF.L.U32 R10, R7, R26, RZ ;  /* 0x0000001a070a7219 */ /* 0x000fe200000006ff */
[----:B------:R-:W-:-:S06]  /*0a70*/  IMAD.MOV.U32 R4, RZ, RZ, R32 ;  /* 0x000000ffff047224 */ /* 0x000fcc00078e0020 */
[----:B------:R-:W0:Y:S01]  /*0a80*/  LDC R152, c[0x0][0x610] ;  /* 0x00018400ff987b82 */ /* 0x000e220000000800 */
[----:B---34-:R-:W-:Y:S05]  /*0a90*/  @!P0 BRA `(.L_x_6) ;  /* 0x0000000000288947 */ /* 0x018fea0003800000 */
[----:B------:R-:W3:Y:S02]  /*0aa0*/  LDC R9, c[0x0][0x64c] ;  /* 0x00019300ff097b82 */ /* 0x000ee40000000800 */
[----:B---3--:R-:W-:-:S04]  /*0ab0*/  IADD3 R9, P0, R32, R9, RZ ;  /* 0x0000000920097210 */ /* 0x008fc80007f1e0ff */
[----:B------:R-:W-:-:S05]  /*0ac0*/  IADD3.X R13, RZ, R5, RZ, P0, !PT ;  /* 0x00000005ff0d7210 */ /* 0x000fca00007fe4ff */
[----:B------:R-:W-:-:S04]  /*0ad0*/  IMAD.WIDE.U32 R4, R13, R28, RZ ;  /* 0x0000001c0d047225 */ /* 0x000fc800078e00ff */
[----:B------:R-:W-:-:S04]  /*0ae0*/  IMAD.WIDE.U32 R6, P0, R9, R29, R4 ;  /* 0x0000001d09067225 */ /* 0x000fc80007800004 */
[----:B------:R-:W-:-:S04]  /*0af0*/  IMAD.WIDE.U32 R4, R9, R28, RZ ;  /* 0x0000001c09047225 */ /* 0x000fc800078e00ff */
[----:B------:R-:W-:Y:S01]  /*0b00*/  IMAD.X R9, RZ, RZ, RZ, P0 ;  /* 0x000000ffff097224 */ /* 0x000fe200000e06ff */
[----:B------:R-:W-:Y:S01]  /*0b10*/  IADD3 RZ, P0, R5, R6, RZ ;  /* 0x0000000605ff7210 */ /* 0x000fe20007f1e0ff */
[----:B------:R-:W-:-:S04]  /*0b20*/  IMAD.MOV.U32 R8, RZ, RZ, R7 ;  /* 0x000000ffff087224 */ /* 0x000fc800078e0007 */
[----:B------:R-:W-:-:S08]  /*0b30*/  IMAD.WIDE.U32.X R4, R13, R29, R8, P0 ;  /* 0x0000001d0d047225 */ /* 0x000fd000000e0408 */
.L_x_6:
[----:B-1----:R-:W-:Y:S01]  /*0b40*/  SHF.R.U64 R4, R4, R15, R5 ;  /* 0x0000000f04047219 */ /* 0x002fe20000001205 */
[----:B--2---:R-:W-:Y:S01]  /*0b50*/  VIADD R5, R24, 0xffffffff ;  /* 0xffffffff18057836 */ /* 0x004fe20000000000 */
[----:B------:R-:W-:Y:S01]  /*0b60*/  LOP3.LUT R11, R30, R11, RZ, 0xc0, !PT ;  /* 0x0000000b1e0b7212 */ /* 0x000fe200078ec0ff */
[----:B------:R-:W-:Y:S02]  /*0b70*/  IMAD.MOV R12, RZ, RZ, -R12 ;  /* 0x000000ffff0c7224 */ /* 0x000fe400078e0a0c */
[----:B------:R-:W-:Y:S01]  /*0b80*/  IMAD.MOV R6, RZ, RZ, -R4 ;  /* 0x000000ffff067224 */ /* 0x000fe200078e0a04 */
[----:B------:R-:W-:Y:S01]  /*0b90*/  LOP3.LUT R5, R20, R5, RZ, 0xc0, !PT ;  /* 0x0000000514057212 */ /* 0x000fe200078ec0ff */
[----:B------:R-:W-:Y:S02]  /*0ba0*/  @P3 IMAD R0, R14, R12, R3 ;  /* 0x0000000c0e003224 */ /* 0x000fe400078e0203 */
[----:B------:R-:W-:Y:S02]  /*0bb0*/  IMAD R11, R10, R4, R11 ;  /* 0x000000040a0b7224 */ /* 0x000fe400078e020b */
[----:B0-----:R-:W-:-:S02]  /*0bc0*/  IMAD R3, R6, R21, R32 ;  /* 0x0000001506037224 */ /* 0x001fc400078e0220 */
[----:B------:R-:W-:Y:S02]  /*0bd0*/  IMAD R152, R11, R152, R0 ;  /* 0x000000980b987224 */ /* 0x000fe400078e0200 */
[----:B------:R-:W-:Y:S02]  /*0be0*/  IMAD R3, R3, R24, R5 ;  /* 0x0000001803037224 */ /* 0x000fe400078e0205 */
[----:B------:R-:W-:-:S03]  /*0bf0*/  IMAD.MOV.U32 R0, RZ, RZ, 0x1 ;  /* 0x00000001ff007424 */ /* 0x000fc600078e00ff */
[----:B------:R-:W-:Y:S02]  /*0c00*/  SEL R153, R3, R152, !P3 ;  /* 0x0000009803997207 */ /* 0x000fe40005800000 */
[----:B------:R-:W-:-:S07]  /*0c10*/  SEL R152, R152, R3, !P3 ;  /* 0x0000000398987207 */ /* 0x000fce0005800000 */
.L_x_4:
[----:B------:R-:W-:-:S08]  /*0c20*/  NOP ;  /* 0x0000000000007918 */ /* 0x000fd00000000000 */
[----:B------:R-:W0:Y:S02]  /*0c30*/  USETMAXREG.TRY_ALLOC.CTAPOOL UP0, 0xe8 ;  /* 0x000000e8000079c8 */ /* 0x000e240008000600 */
[----:B0-----:R-:W-:-:S13]  /*0c40*/  PLOP3.LUT P0, PT, PT, PT, UP0, 0x80, 0x0 ;  /* 0x000000000000781c */ /* 0x001fda0003f0f008 */
[----:B------:R-:W-:Y:S05]  /*0c50*/  @!P0 BRA `(.L_x_4) ;  /* 0xfffffffc00f08947 */ /* 0x000fea000383ffff */
[----:B------:R-:W-:Y:S01]  /*0c60*/  ULDC.64 UR4, c[0x0][0x598] ;  /* 0x0001660000047ab9 */ /* 0x000fe20000000a00 */
[----:B------:R-:W-:Y:S01]  /*0c70*/  ULDC.64 UR36, c[0x0][0x208] ;  /* 0x0000820000247ab9 */ /* 0x000fe20000000a00 */
[----:B------:R-:W-:-:S04]  /*0c80*/  ISETP.NE.U32.AND P0, PT, RZ, UR4, PT ;  /* 0x00000004ff007c0c */ /* 0x000fc8000bf05070 */
[----:B------:R-:W-:-:S13]  /*0c90*/  ISETP.NE.AND.EX P0, PT, RZ, UR5, PT, P0 ;  /* 0x00000005ff007c0c */ /* 0x000fda000bf05300 */
[----:B------:R-:W-:Y:S05]  /*0ca0*/  @!P0 BRA `(.L_x_7) ;  /* 0x00000000001c8947 */ /* 0x000fea0003800000 */
[----:B------:R-:W0:Y:S02]  /*0cb0*/  LDC.64 R4, c[0x0][0x598] ;  /* 0x00016600ff047b82 */ /* 0x000e240000000a00 */
[----:B0-----:R-:W2:Y:S02]  /*0cc0*/  LDG.E.64 R4, desc[UR36][R4.64] ;  /* 0x0000002404047981 */ /* 0x001ea4000c1e1b00 */
[----:B--2---:R-:W-:-:S04]  /*0cd0*/  ISETP.NE.U32.AND P0, PT, R4, RZ, PT ;  /* 0x000000ff0400720c */ /* 0x004fc80003f05070 */
[----:B------:R-:W-:-:S13]  /*0ce0*/  ISETP.NE.AND.EX P0, PT, R5, RZ, PT, P0 ;  /* 0x000000ff0500720c */ /* 0x000fda0003f05300 */
[----:B------:R-:W-:Y:S05]  /*0cf0*/  @!P0 BRA `(.L_x_7) ;  /* 0x0000000000088947 */ /* 0x000fea0003800000 */
[----:B------:R0:W5:Y:S01]  /*0d00*/  LD.E R154, desc[UR36][R4.64] ;  /* 0x00000024049a7980 */ /* 0x000162000c101900 */
[----:B------:R-:W-:Y:S05]  /*0d10*/  BRA `(.L_x_8) ;  /* 0x0000000000247947 */ /* 0x000fea0003800000 */
.L_x_7:
[----:B------:R-:W-:Y:S02]  /*0d20*/  ULDC.64 UR4, c[0x0][0x588] ;  /* 0x0001620000047ab9 */ /* 0x000fe40000000a00 */
[----:B------:R-:W-:-:S04]  /*0d30*/  ISETP.NE.U32.AND P0, PT, RZ, UR4, PT ;  /* 0x00000004ff007c0c */ /* 0x000fc8000bf05070 */
[----:B------:R-:W-:-:S13]  /*0d40*/  ISETP.NE.AND.EX P0, PT, RZ, UR5, PT, P0 ;  /* 0x00000005ff007c0c */ /* 0x000fda000bf05300 */
[----:B------:R-:W-:Y:S05]  /*0d50*/  @!P0 BRA `(.L_x_9) ;  /* 0x00000000000c8947 */ /* 0x000fea0003800000 */
[----:B------:R-:W0:Y:S02]  /*0d60*/  LDC.64 R154, c[0x0][0x588] ;  /* 0x00016200ff9a7b82 */ /* 0x000e240000000a00 */
[----:B0-----:R1:W5:Y:S01]  /*0d70*/  LDG.E R154, desc[UR36][R154.64] ;  /* 0x000000249a9a7981 */ /* 0x001362000c1e1900 */
[----:B------:R-:W-:Y:S05]  /*0d80*/  BRA `(.L_x_8) ;  /* 0x0000000000087947 */ /* 0x000fea0003800000 */
.L_x_9:
[----:B------:R-:W-:Y:S02]  /*0d90*/  ULDC UR4, c[0x0][0x580] ;  /* 0x0001600000047ab9 */ /* 0x000fe40000000800 */
[----:B------:R-:W-:-:S07]  /*0da0*/  IMAD.U32 R154, RZ, RZ, UR4 ;  /* 0x00000004ff9a7e24 */ /* 0x000fce000f8e00ff */
.L_x_8:
[----:B------:R-:W-:Y:S02]  /*0db0*/  ULDC.64 UR4, c[0x0][0x5a0] ;  /* 0x0001680000047ab9 */ /* 0x000fe40000000a00 */
[----:B------:R-:W-:-:S04]  /*0dc0*/  ISETP.NE.U32.AND P0, PT, RZ, UR4, PT ;  /* 0x00000004ff007c0c */ /* 0x000fc8000bf05070 */
[----:B------:R-:W-:-:S13]  /*0dd0*/  ISETP.NE.AND.EX P0, PT, RZ, UR5, PT, P0 ;  /* 0x00000005ff007c0c */ /* 0x000fda000bf05300 */
[----:B------:R-:W-:Y:S05]  /*0de0*/  @!P0 BRA `(.L_x_10) ;  /* 0x00000000001c8947 */ /* 0x000fea0003800000 */
[----:B0-----:R-:W0:Y:S02]  /*0df0*/  LDC.64 R4, c[0x0][0x5a0] ;  /* 0x00016800ff047b82 */ /* 0x001e240000000a00 */
[----:B0-----:R-:W2:Y:S02]  /*0e00*/  LDG.E.64 R4, desc[UR36][R4.64] ;  /* 0x0000002404047981 */ /* 0x001ea4000c1e1b00 */
[----:B--2---:R-:W-:-:S04]  /*0e10*/  ISETP.NE.U32.AND P0, PT, R4, RZ, PT ;  /* 0x000000ff0400720c */ /* 0x004fc80003f05070 */
[----:B------:R-:W-:-:S13]  /*0e20*/  ISETP.NE.AND.EX P0, PT, R5, RZ, PT, P0 ;  /* 0x000000ff0500720c */ /* 0x000fda0003f05300 */
[----:B------:R-:W-:Y:S05]  /*0e30*/  @!P0 BRA `(.L_x_10) ;  /* 0x0000000000088947 */ /* 0x000fea0003800000 */
[----:B-1----:R0:W5:Y:S01]  /*0e40*/  LD.E R155, desc[UR36][R4.64] ;  /* 0x00000024049b7980 */ /* 0x002162000c101900 */
[----:B------:R-:W-:Y:S05]  /*0e50*/  BRA `(.L_x_11) ;  /* 0x0000000000247947 */ /* 0x000fea0003800000 */
.L_x_10:
[----:B------:R-:W-:Y:S02]  /*0e60*/  ULDC.64 UR4, c[0x0][0x590] ;  /* 0x0001640000047ab9 */ /* 0x000fe40000000a00 */
[----:B------:R-:W-:-:S04]  /*0e70*/  ISETP.NE.U32.AND P0, PT, RZ, UR4, PT ;  /* 0x00000004ff007c0c */ /* 0x000fc8000bf05070 */
[----:B------:R-:W-:-:S13]  /*0e80*/  ISETP.NE.AND.EX P0, PT, RZ, UR5, PT, P0 ;  /* 0x00000005ff007c0c */ /* 0x000fda000bf05300 */
[----:B------:R-:W-:Y:S05]  /*0e90*/  @!P0 BRA `(.L_x_12) ;  /* 0x00000000000c8947 */ /* 0x000fea0003800000 */
[----:B0-----:R-:W1:Y:S02]  /*0ea0*/  LDC.64 R4, c[0x0][0x590] ;  /* 0x00016400ff047b82 */ /* 0x001e640000000a00 */
[----:B-1----:R1:W5:Y:S01]  /*0eb0*/  LDG.E R155, desc[UR36][R4.64] ;  /* 0x00000024049b7981 */ /* 0x002362000c1e1900 */
[----:B------:R-:W-:Y:S05]  /*0ec0*/  BRA `(.L_x_11) ;  /* 0x0000000000087947 */ /* 0x000fea0003800000 */
.L_x_12:
[----:B------:R-:W-:Y:S02]  /*0ed0*/  ULDC UR4, c[0x0][0x584] ;  /* 0x0001610000047ab9 */ /* 0x000fe40000000800 */
[----:B-1----:R-:W-:-:S07]  /*0ee0*/  MOV R155, UR4 ;  /* 0x00000004009b7c02 */ /* 0x002fce0008000f00 */
.L_x_11:
[----:B------:R-:W-:-:S13]  /*0ef0*/  LOP3.LUT P0, RZ, R0, 0xff, RZ, 0xc0, !PT ;  /* 0x000000ff00ff7812 */ /* 0x000fda000780c0ff */
[----:B------:R-:W-:Y:S05]  /*0f00*/  @!P0 EXIT ;  /* 0x000000000000894d */ /* 0x000fea0003800000 */
[----:B------:R-:W-:Y:S01]  /*0f10*/  ULDC UR4, c[0x0][0x28c] ;  /* 0x0000a30000047ab9 */ /* 0x000fe20000000800 */
[----:B------:R-:W-:Y:S01]  /*0f20*/  LOP3.LUT R164, R19, 0x1, RZ, 0xfc, !PT ;  /* 0x0000000113a47812 */ /* 0x000fe200078efcff */
[----:B------:R-:W-:Y:S01]  /*0f30*/  UIADD3 UR4, UR4, 0x1f, URZ ;  /* 0x0000001f04047890 */ /* 0x000fe2000fffe03f */
[----:B------:R-:W-:Y:S01]  /*0f40*/  UMOV UR38, URZ ;  /* 0x0000003f00267c82 */ /* 0x000fe20008000000 */
[----:B------:R-:W-:Y:S02]  /*0f50*/  UMOV UR39, URZ ;  /* 0x0000003f00277c82 */ /* 0x000fe40008000000 */
[----:B------:R-:W-:-:S04]  /*0f60*/  USHF.R.S32.HI UR5, URZ, 0x1f, UR4 ;  /* 0x0000001f3f057899 */ /* 0x000fc80008011404 */
[----:B------:R-:W-:-:S04]  /*0f70*/  ULEA.HI UR5, UR5, UR4, URZ, 0x5 ;  /* 0x0000000405057291 */ /* 0x000fc8000f8f283f */
[----:B------:R-:W-:-:S12]  /*0f80*/  USHF.R.S32.HI UR40, URZ, 0x5, UR5 ;  /* 0x000000053f287899 */ /* 0x000fd80008011405 */
.L_x_284:
[----:B------:R-:W-:Y:S01]  /*0f90*/  LOP3.LUT R0, R18, 0x80, RZ, 0xc0, !PT ;  /* 0x0000008012007812 */ /* 0x000fe200078ec0ff */
[----:B--2---:R-:W2:Y:S01]  /*0fa0*/  S2UR UR7, SR_CgaCtaId ;  /* 0x00000000000779c3 */ /* 0x004ea20000008800 */
[----:B------:R-:W-:Y:S02]  /*0fb0*/  UMOV UR6, 0x400 ;  /* 0x0000040000067882 */ /* 0x000fe40000000000 */
[----:B------:R-:W-:-:S06]  /*0fc0*/  SHF.R.U32.HI R0, RZ, 0x7, R0 ;  /* 0x00000007ff007819 */ /* 0x000fcc0000011600 */
[----:B---3--:R-:W3:Y:S01]  /*0fd0*/  SHFL.IDX PT, R0, R0, RZ, 0x1f ;  /* 0x00001fff00007589 */ /* 0x008ee200000e0000 */
[----:B--2---:R-:W-:Y:S01]  /*0fe0*/  ULEA UR42, UR7, UR6, 0x18 ;  /* 0x00000006072a7291 */ /* 0x004fe2000f8ec03f */
[----:B---3--:R-:W-:-:S13]  /*0ff0*/  R2UR UR4, R0 ;  /* 0x00000000000472ca */ /* 0x008fda00000e0000 */
[----:B------:R-:W-:-:S04]  /*1000*/  ULEA.HI UR5, UR4, UR4, URZ, 0x1 ;  /* 0x0000000404057291 */ /* 0x000fc8000f8f083f */
[----:B------:R-:W-:-:S04]  /*1010*/  ULOP3.LUT UR5, UR5, 0xffffe, URZ, 0xc0, !UPT ;  /* 0x000ffffe05057892 */ /* 0x000fc8000f8ec03f */
[----:B------:R-:W-:-:S03]  /*1020*/  UIADD3 UR5, UR4, -UR5, URZ ;  /* 0x8000000504057290 */ /* 0x000fc6000fffe03f */
[----:B------:R-:W-:Y:S01]  /*1030*/  ULDC UR4, c[0x0][0x28c] ;  /* 0x0000a30000047ab9 */ /* 0x000fe20000000800 */
[----:B------:R-:W-:Y:S01]  /*1040*/  ULEA UR5, UR5, UR42, 0xc ;  /* 0x0000002a05057291 */ /* 0x000fe2000f8e603f */
[----:B------:R-:W-:-:S03]  /*1050*/  ISETP.LT.AND P0, PT, RZ, UR4, PT ;  /* 0x00000004ff007c0c */ /* 0x000fc6000bf01270 */
[----:B------:R-:W-:-:S04]  /*1060*/  UIADD3 UR5, UR5, 0x180, URZ ;  /* 0x0000018005057890 */ /* 0x000fc8000fffe03f */
[----:B------:R-:W-:-:S04]  /*1070*/  USHF.R.U32.HI UR5, URZ, 0x4, UR5 ;  /* 0x000000043f057899 */ /* 0x000fc80008011605 */
[----:B------:R-:W-:Y:S02]  /*1080*/  ULOP3.LUT UR41, UR5, 0x3fff, URZ, 0xc0, !UPT ;  /* 0x00003fff05297892 */ /* 0x000fe4000f8ec03f */
[----:B-1--45:R-:W-:Y:S10]  /*1090*/  @P0 BRA `(.L_x_13) ;  /* 0x0000000000400947 */ /* 0x032ff40003800000 */
[----:B------:R-:W-:Y:S01]  /*10a0*/  MOV R0, 0x0 ;  /* 0x0000000000007802 */ /* 0x000fe20000000f00 */
[----:B------:R-:W-:Y:S01]  /*10b0*/  ULDC.64 UR4, c[0x4][0x68] ;  /* 0x01001a0000047ab9 */ /* 0x000fe20000000a00 */
[----:B------:R-:W-:Y:S01]  /*10c0*/  ULDC.64 UR6, c[0x4][0x8] ;  /* 0x0100020000067ab9 */ /* 0x000fe20000000a00 */
[----:B01----:R-:W-:Y:S01]  /*10d0*/  IMAD.U32 R4, RZ, RZ, UR4 ;  /* 0x00000004ff047e24 */ /* 0x003fe2000f8e00ff */
[----:B------:R0:W1:Y:S01]  /*10e0*/  LDC.64 R14, c[0x4][R0] ;  /* 0x01000000000e7b82 */ /* 0x0000620000000a00 */
[----:B------:R-:W-:Y:S01]  /*10f0*/  IMAD.U32 R5, RZ, RZ, UR5 ;  /* 0x00000005ff057e24 */ /* 0x000fe2000f8e00ff */
[----:B------:R-:W-:Y:S01]  /*1100*/  ULDC.64 UR4, c[0x4][0x70] ;  /* 0x01001c0000047ab9 */ /* 0x000fe20000000a00 */
[----:B------:R-:W-:Y:S01]  /*1110*/  IMAD.U32 R10, RZ, RZ, UR6 ;  /* 0x00000006ff0a7e24 */ /* 0x000fe2000f8e00ff */
[----:B------:R-:W-:Y:S01]  /*1120*/  MOV R12, 0x1 ;  /* 0x00000001000c7802 */ /* 0x000fe20000000f00 */
[----:B------:R-:W-:Y:S02]  /*1130*/  IMAD.U32 R6, RZ, RZ, UR4 ;  /* 0x00000004ff067e24 */ /* 0x000fe4000f8e00ff */
[----:B------:R-:W-:-:S02]  /*1140*/  IMAD.U32 R7, RZ, RZ, UR5 ;  /* 0x00000005ff077e24 */ /* 0x000fc4000f8e00ff */
[----:B------:R-:W-:Y:S02]  /*1150*/  IMAD.U32 R11, RZ, RZ, UR7 ;  /* 0x00000007ff0b7e24 */ /* 0x000fe4000f8e00ff */
[----:B------:R-:W-:Y:S02]  /*1160*/  IMAD.MOV.U32 R8, RZ, RZ, 0x1e1 ;  /* 0x000001e1ff087424 */ /* 0x000fe400078e00ff */
[----:B0-----:R-:W-:-:S07]  /*1170*/  IMAD.MOV.U32 R13, RZ, RZ, RZ ;  /* 0x000000ffff0d7224 */ /* 0x001fce00078e00ff */
[----:B------:R-:W-:-:S07]  /*1180*/  LEPC R20, `(.L_x_13) ;  /* 0x000000001014794e */ /* 0x000fce0000000000 */
[----:B-1---5:R-:W-:Y:S05]  /*1190*/  CALL.ABS.NOINC R14 ;  /* 0x000000000e007343 */ /* 0x022fea0003c00000 */
.L_x_13:
[----:B------:R-:W-:-:S13]  /*11a0*/  ISETP.NE.AND P0, PT, R164, 0x3, PT ;  /* 0x00000003a400780c */ /* 0x000fda0003f05270 */
[----:B------:R-:W-:Y:S05]  /*11b0*/  @!P0 BRA `(.L_x_14) ;  /* 0x0000000000048947 */ /* 0x000fea0003800000 */
[----:B------:R-:W-:Y:S01]  /*11c0*/  BPT.TRAP 0x1 ;  /* 0x000000040000795c */ /* 0x000fe20000300000 */
.L_x_14:
[----:B------:R-:W-:Y:S02]  /*11d0*/  IMAD.U32 R3, RZ, RZ, UR39 ;  /* 0x00000027ff037e24 */ /* 0x000fe4000f8e00ff */
[----:B------:R-:W-:-:S03]  /*11e0*/  IMAD.U32 R0, RZ, RZ, UR38 ;  /* 0x00000026ff007e24 */ /* 0x000fc6000f8e00ff */
[----:B------:R-:W-:Y:S02]  /*11f0*/  LEA R3, R3, UR42, 0x3 ;  /* 0x0000002a03037c11 */ /* 0x000fe4000f8e18ff */
[----:B------:R-:W-:-:S04]  /*1200*/  SHF.L.U32 R0, R0, 0x1f, RZ ;  /* 0x0000001f00007819 */ /* 0x000fc800000006ff */
[----:B------:R2:W3:Y:S01]  /*1210*/  SYNCS.PHASECHK.TRANS64.TRYWAIT P1, [R3+URZ], R0 ;  /* 0x00000000030075a7 */ /* 0x0004e2000802017f */
[----:B------:R-:W-:Y:S05]  /*1220*/  @!P0 BRA `(.L_x_15) ;  /* 0x0000000000048947 */ /* 0x000fea0003800000 */
[----:B------:R-:W-:Y:S01]  /*1230*/  BPT.TRAP 0x1 ;  /* 0x000000040000795c */ /* 0x000fe20000300000 */
.L_x_15:
[----:B---3--:R-:W-:Y:S05]  /*1240*/  @P1 BRA `(.L_x_16) ;  /* 0x0000000000081947 */ /* 0x008fea0003800000 */
[----:B------:R-:W3:Y:S02]  /*1250*/  SYNCS.PHASECHK.TRANS64.TRYWAIT P1, [R3+URZ], R0 ;  /* 0x00000000030075a7 */ /* 0x000ee4000802017f */
[----:B---3--:R-:W-:Y:S05]  /*1260*/  @!P1 BRA `(.L_x_17) ;  /* 0x000000ac00c49947 */ /* 0x008fea0003800000 */
.L_x_16:
[----:B------:R-:W-:-:S04]  /*1270*/  UISETP.LT.AND UP0, UPT, UR40, 0x1, UPT ;  /* 0x000000012800788c */ /* 0x000fc8000bf01270 */
[----:B------:R-:W-:-:S04]  /*1280*/  USEL UR4, UR40, 0x1, UP0 ;  /* 0x0000000128047887 */ /* 0x000fc80008000000 */
[----:B------:R-:W-:-:S06]  /*1290*/  UIADD3 UR4, UR40, -UR4, URZ ;  /* 0x8000000428047290 */ /* 0x000fcc000fffe03f */
[----:B--23--:R-:W-:Y:S01]  /*12a0*/  IMAD.U32 R0, RZ, RZ, UR4 ;  /* 0x00000004ff007e24 */ /* 0x00cfe2000f8e00ff */
[----:B------:R-:W-:Y:S05]  /*12b0*/  WARPSYNC.ALL ;  /* 0x0000000000007948 */ /* 0x000fea0003800000 */
[----:B------:R-:W-:Y:S01]  /*12c0*/  ISETP.GE.AND P1, PT, R0, 0x1, PT ;  /* 0x000000010000780c */ /* 0x000fe20003f26270 */
[----:B------:R-:W-:Y:S01]  /*12d0*/  UIADD3 UR4, UR42, 0x1c180, URZ ;  /* 0x0001c1802a047890 */ /* 0x000fe2000fffe03f */
[----:B------:R-:W-:Y:S01]  /*12e0*/  WARPGROUP.ARRIVE ;  /* 0x00000000000079c5 */ /* 0x000fe20000000000 */
[----:B------:R-:W-:Y:S01]  /*12f0*/  UMOV UR9, 0x80000020 ;  /* 0x8000002000097882 */ /* 0x000fe20000000000 */
[----:B------:R-:W-:Y:S01]  /*1300*/  UMOV UR11, 0x80000020 ;  /* 0x80000020000b7882 */ /* 0x000fe20000000000 */
[----:B------:R-:W-:-:S04]  /*1310*/  USHF.R.U32.HI UR4, URZ, 0x4, UR4 ;  /* 0x000000043f047899 */ /* 0x000fc80008011604 */
[----:B------:R-:W-:Y:S02]  /*1320*/  ULOP3.LUT UR5, UR4, 0x3fff, URZ, 0xc0, !UPT ;  /* 0x00003fff04057892 */ /* 0x000fe4000f8ec03f */
[----:B------:R-:W-:Y:S02]  /*1330*/  ULOP3.LUT UR4, UR41, 0x10000, URZ, 0xfc, !UPT ;  /* 0x0001000029047892 */ /* 0x000fe4000f8efc3f */
[----:B------:R-:W-:Y:S02]  /*1340*/  ULOP3.LUT UR5, UR5, 0x10000, URZ, 0xfc, !UPT ;  /* 0x0001000005057892 */ /* 0x000fe4000f8efc3f */
[----:B------:R-:W-:Y:S02]  /*1350*/  ULEA UR6, UR39, UR4, 0xa ;  /* 0x0000000427067291 */ /* 0x000fe4000f8e503f */
[----:B------:R-:W-:-:S05]  /*1360*/  ULEA UR7, UR39, UR5, 0x9 ;  /* 0x0000000527077291 */ /* 0x000fca000f8e483f */
[----:B------:R-:W-:Y:S02]  /*1370*/  UMOV UR8, UR6 ;  /* 0x0000000600087c82 */ /* 0x000fe40008000000 */
[----:B------:R-:W-:Y:S02]  /*1380*/  UMOV UR10, UR7 ;  /* 0x00000007000a7c82 */ /* 0x000fe40008000000 */
[----:B------:R-:W-:Y:S01]  /*1390*/  HGMMA.64x128x16.F32 R88, gdesc[UR8], RZ, !UPT, gsb0 ;  /* 0x01e00000085879f0 */ /* 0x000fe2000c0008ff */
[----:B------:R-:W-:Y:S01]  /*13a0*/  UIADD3 UR8, UR6, 0x200, URZ ;  /* 0x0000020006087890 */ /* 0x000fe2000fffe03f */
[----:B------:R-:W-:Y:S01]  /*13b0*/  UMOV UR9, 0x80000020 ;  /* 0x8000002000097882 */ /* 0x000fe20000000000 */
[----:B------:R-:W-:Y:S02]  /*13c0*/  WARPGROUP.DEPBAR.LE gsb0, 0x0 ;  /* 0x00008000000079c5 */ /* 0x000fe40000010000 */
[----:B------:R-:W-:-:S07]  /*13d0*/  WARPGROUP.ARRIVE ;  /* 0x00000000000079c5 */ /* 0x000fce0000000000 */
[----:B------:R-:W-:Y:S01]  /*13e0*/  HGMMA.64x128x16.F32 R24, gdesc[UR8], RZ, !UPT, gsb0 ;  /* 0x01e00000081879f0 */ /* 0x000fe2000c0008ff */
[----:B------:R-:W-:Y:S02]  /*13f0*/  UIADD3 UR8, UR6, 0x2, URZ ;  /* 0x0000000206087890 */ /* 0x000fe4000fffe03f */
[----:B------:R-:W-:Y:S01]  /*1400*/  UIADD3 UR10, UR7, 0x2, URZ ;  /* 0x00000002070a7890 */ /* 0x000fe2000fffe03f */
[----:B------:R-:W-:Y:S01]  /*1410*/  UMOV UR9, 0x80000020 ;  /* 0x8000002000097882 */ /* 0x000fe20000000000 */
[----:B------:R-:W-:Y:S01]  /*1420*/  UMOV UR11, 0x80000020 ;  /* 0x80000020000b7882 */ /* 0x000fe20000000000 */
[----:B------:R-:W-:Y:S02]  /*1430*/  WARPGROUP.DEPBAR.LE gsb0, 0x0 ;  /* 0x00008000000079c5 */ /* 0x000fe40000010000 */
[----:B------:R-:W-:-:S06]  /*1440*/  WARPGROUP.ARRIVE ;  /* 0x00000000000079c5 */ /* 0x000fcc0000000000 */
[----:B------:R-:W-:Y:S01]  /*1450*/  HGMMA.64x128x16.F32 R88, gdesc[UR8], R88, gsb0 ;  /* 0x01e00000085879f0 */ /* 0x000fe20008000858 */
[----:B------:R-:W-:Y:S01]  /*1460*/  UIADD3 UR8, UR6, 0x202, URZ ;  /* 0x0000020206087890 */ /* 0x000fe2000fffe03f */
[----:B------:R-:W-:Y:S01]  /*1470*/  UMOV UR9, 0x80000020 ;  /* 0x8000002000097882 */ /* 0x000fe20000000000 */
[----:B------:R-:W-:Y:S02]  /*1480*/  WARPGROUP.DEPBAR.LE gsb0, 0x0 ;  /* 0x00008000000079c5 */ /* 0x000fe40000010000 */
[----:B------:R-:W-:-:S07]  /*1490*/  WARPGROUP.ARRIVE ;  /* 0x00000000000079c5 */ /* 0x000fce0000000000 */
[----:B------:R-:W-:Y:S03]  /*14a0*/  HGMMA.64x128x16.F32 R24, gdesc[UR8], R24, gsb0 ;  /* 0x01e00000081879f0 */ /* 0x000fe60008000818 */
[----:B------:R-:W-:Y:S02]  /*14b0*/  WARPGROUP.DEPBAR.LE gsb0, 0x0 ;  /* 0x00008000000079c5 */ /* 0x000fe40000010000 */
[----:B------:R-:W-:Y:S05]  /*14c0*/  @!P1 BRA `(.L_x_18) ;  /* 0x0000000400089947 */ /* 0x000fea0003800000 */
[----:B------:R-:W-:-:S04]  /*14d0*/  UIADD3 UR6, UR39, 0x1, URZ ;  /* 0x0000000127067890 */ /* 0x000fc8000fffe03f */
[----:B------:R-:W-:-:S04]  /*14e0*/  UISETP.NE.AND UP0, UPT, UR6, 0x7, UPT ;  /* 0x000000070600788c */ /* 0x000fc8000bf05270 */
[----:B------:R-:W-:Y:S02]  /*14f0*/  USEL UR7, URZ, 0x1, UP0 ;  /* 0x000000013f077887 */ /* 0x000fe40008000000 */
[----:B------:R-:W-:Y:S02]  /*1500*/  USEL UR6, UR6, URZ, UP0 ;  /* 0x0000003f06067287 */ /* 0x000fe40008000000 */
[----:B------:R-:W-:-:S06]  /*1510*/  ULOP3.LUT UR7, UR38, UR7, URZ, 0x3c, !UPT ;  /* 0x0000000726077292 */ /* 0x000fcc000f8e3c3f */
[----:B01----:R-:W-:Y:S01]  /*1520*/  IMAD.U32 R5, RZ, RZ, UR7 ;  /* 0x00000007ff057e24 */ /* 0x003fe2000f8e00ff */
[----:B------:R-:W-:-:S06]  /*1530*/  UMOV UR7, UR39 ;  /* 0x0000002700077c82 */ /* 0x000fcc0008000000 */
.L_x_25:
[----:B01----:R-:W-:Y:S05]  /*1540*/  @!P0 BRA `(.L_x_19) ;  /* 0x0000000000048947 */ /* 0x003fea0003800000 */
[----:B------:R-:W-:Y:S01]  /*1550*/  BPT.TRAP 0x1 ;  /* 0x000000040000795c */ /* 0x000fe20000300000 */
.L_x_19:
[----:B------:R-:W0:Y:S01]  /*1560*/  S2UR UR9, SR_CgaCtaId ;  /* 0x00000000000979c3 */ /* 0x000e220000008800 */
[----:B------:R-:W-:Y:S01]  /*1570*/  UMOV UR8, 0x400 ;  /* 0x0000040000087882 */ /* 0x000fe20000000000 */
[----:B------:R-:W-:Y:S01]  /*1580*/  SHF.L.U32 R3, R5, 0x1f, RZ ;  /* 0x0000001f05037819 */ /* 0x000fe200000006ff */
[----:B0-----:R-:W-:-:S04]  /*1590*/  ULEA UR14, UR9, UR8, 0x18 ;  /* 0x00000008090e7291 */ /* 0x001fc8000f8ec03f */
[----:B------:R-:W-:-:S09]  /*15a0*/  ULEA UR8, UR6, UR14, 0x3 ;  /* 0x0000000e06087291 */ /* 0x000fd2000f8e183f */
[----:B------:R0:W1:Y:S01]  /*15b0*/  SYNCS.PHASECHK.TRANS64.TRYWAIT P1, [UR8], R3 ;  /* 0x00000003ff0075a7 */ /* 0x0000620008020148 */
[----:B------:R-:W-:Y:S05]  /*15c0*/  @!P0 BRA `(.L_x_20) ;  /* 0x0000000000048947 */ /* 0x000fea0003800000 */
[----:B------:R-:W-:Y:S01]  /*15d0*/  BPT.TRAP 0x1 ;  /* 0x000000040000795c */ /* 0x000fe20000300000 */
.L_x_20:
[----:B-1----:R-:W-:Y:S05]  /*15e0*/  @P1 BRA `(.L_x_21) ;  /* 0x0000000000081947 */ /* 0x002fea0003800000 */
[----:B------:R-:W1:Y:S02]  /*15f0*/  SYNCS.PHASECHK.TRANS64.TRYWAIT P1, [UR8], R3 ;  /* 0x00000003ff0075a7 */ /* 0x000e640008020148 */
[----:B-1----:R-:W-:Y:S05]  /*1600*/  @!P1 BRA `(.L_x_22) ;  /* 0x000000a800f09947 */ /* 0x002fea0003800000 */
.L_x_21:
[----:B------:R-:W-:Y:S01]  /*1610*/  ULEA UR12, UR6, UR4, 0xa ;  /* 0x00000004060c7291 */ /* 0x000fe2000f8e503f */
[----:B------:R-:W-:Y:S01]  /*1620*/  WARPGROUP.ARRIVE ;  /* 0x00000000000079c5 */ /* 0x000fe20000000000 */
[----:B------:R-:W-:Y:S01]  /*1630*/  ULEA UR13, UR6, UR5, 0x9 ;  /* 0x00000005060d7291 */ /* 0x000fe2000f8e483f */
[----:B------:R-:W-:Y:S01]  /*1640*/  UMOV UR9, 0x80000020 ;  /* 0x8000002000097882 */ /* 0x000fe20000000000 */
[----:B------:R-:W-:-:S03]  /*1650*/  UMOV UR11, 0x80000020 ;  /* 0x80000020000b7882 */ /* 0x000fc60000000000 */
[----:B------:R-:W-:Y:S02]  /*1660*/  UMOV UR8, UR12 ;  /* 0x0000000c00087c82 */ /* 0x000fe40008000000 */
[----:B------:R-:W-:Y:S02]  /*1670*/  UMOV UR10, UR13 ;  /* 0x0000000d000a7c82 */ /* 0x000fe40008000000 */
[----:B------:R-:W-:Y:S01]  /*1680*/  HGMMA.64x128x16.F32 R88, gdesc[UR8], R88, gsb0 ;  /* 0x01e00000085879f0 */ /* 0x000fe20008000858 */
[----:B------:R-:W-:Y:S01]  /*1690*/  UIADD3 UR8, UR12, 0x200, URZ ;  /* 0x000002000c087890 */ /* 0x000fe2000fffe03f */
[----:B------:R-:W-:Y:S01]  /*16a0*/  UMOV UR9, 0x80000020 ;  /* 0x8000002000097882 */ /* 0x000fe20000000000 */
[----:B------:R-:W-:Y:S02]  /*16b0*/  WARPGROUP.DEPBAR.LE gsb0, 0x0 ;  /* 0x00008000000079c5 */ /* 0x000fe40000010000 */
[----:B------:R-:W-:-:S07]  /*16c0*/  WARPGROUP.ARRIVE ;  /* 0x00000000000079c5 */ /* 0x000fce0000000000 */
[----:B------:R-:W-:Y:S01]  /*16d0*/  HGMMA.64x128x16.F32 R24, gdesc[UR8], R24, gsb0 ;  /* 0x01e00000081879f0 */ /* 0x000fe20008000818 */
        /* <DEDUP_REMOVED lines=14> */
[----:B------:R-:W-:Y:S01]  /*17c0*/  BPT.TRAP 0x1 ;  /* 0x000000040000795c */ /* 0x000fe20000300000 */
.L_x_23:
[----:B------:R-:W-:Y:S01]  /*17d0*/  ULEA UR8, UR7, UR14, 0x3 ;  /* 0x0000000e07087291 */ /* 0x000fe2000f8e183f */
[----:B------:R-:W-:-:S03]  /*17e0*/  ISETP.GT.U32.AND P1, PT, R19, 0x1, PT ;  /* 0x000000011300780c */ /* 0x000fc60003f24070 */
[----:B------:R-:W-:-:S04]  /*17f0*/  UIADD3 UR8, UR8, 0x38, URZ ;  /* 0x0000003808087890 */ /* 0x000fc8000fffe03f */
[----:B------:R-:W-:-:S09]  /*1800*/  UPRMT UR8, URZ, 0x654, UR8 ;  /* 0x000006543f087896 */ /* 0x000fd20008000008 */
[----:B------:R-:W-:Y:S01]  /*1810*/  SYNCS.ARRIVE.TRANS64.RED.A1T0 RZ, [UR8], RZ ;  /* 0x000000ffffff79a7 */ /* 0x000fe20008100408 */
[----:B------:R-:W-:Y:S05]  /*1820*/  @P1 BRA `(.L_x_24) ;  /* 0x0000000000041947 */ /* 0x000fea0003800000 */
[----:B------:R-:W-:Y:S01]  /*1830*/  BPT.TRAP 0x1 ;  /* 0x000000040000795c */ /* 0x000fe20000300000 */
.L_x_24:
[----:B------:R-:W-:Y:S01]  /*1840*/  UIADD3 UR6, UR6, 0x1, URZ ;  /* 0x0000000106067890 */ /* 0x000fe2000fffe03f */
[C---:B------:R-:W-:Y:S01]  /*1850*/  ISETP.GT.AND P1, PT, R0.reuse, 0x1, PT ;  /* 0x000000010000780c */ /* 0x040fe20003f24270 */
[----:B------:R-:W-:Y:S01]  /*1860*/  UIADD3 UR7, UR7, 0x1, URZ ;  /* 0x0000000107077890 */ /* 0x000fe2000fffe03f */
[----:B------:R-:W-:Y:S01]  /*1870*/  VIADD R0, R0, 0xffffffff ;  /* 0xffffffff00007836 */ /* 0x000fe20000000000 */
[----:B------:R-:W-:Y:S02]  /*1880*/  UISETP.NE.AND UP0, UPT, UR6, 0x7, UPT ;  /* 0x000000070600788c */ /* 0x000fe4000bf05270 */
[----:B------:R-:W-:Y:S02]  /*1890*/  UISETP.NE.AND UP1, UPT, UR7, 0x7, UPT ;  /* 0x000000070700788c */ /* 0x000fe4000bf25270 */
[----:B------:R-:W-:Y:S02]  /*18a0*/  USEL UR8, URZ, 0x1, UP0 ;  /* 0x000000013f087887 */ /* 0x000fe40008000000 */
[----:B------:R-:W-:-:S02]  /*18b0*/  USEL UR6, UR6, URZ, UP0 ;  /* 0x0000003f06067287 */ /* 0x000fc40008000000 */
[----:B------:R-:W-:Y:S02]  /*18c0*/  USEL UR7, UR7, URZ, UP1 ;  /* 0x0000003f07077287 */ /* 0x000fe40008800000 */
[----:B------:R-:W-:Y:S01]  /*18d0*/  LOP3.LUT R5, R5, UR8, RZ, 0x3c, !PT ;  /* 0x0000000805057c12 */ /* 0x000fe2000f8e3cff */
[----:B------:R-:W-:Y:S09]  /*18e0*/  @P1 BRA `(.L_x_25) ;  /* 0xfffffffc00141947 */ /* 0x000ff2000383ffff */
.L_x_18:
[----:B------:R-:W2:Y:S02]  /*18f0*/  LDC R0, c[0x0][0x28c] ;  /* 0x0000a300ff007b82 */ /* 0x000ea40000000800 */
[----:B--2---:R-:W-:-:S13]  /*1900*/  ISETP.GE.AND P1, PT, R0, 0x1, PT ;  /* 0x000000010000780c */ /* 0x004fda0003f26270 */
[----:B------:R-:W-:Y:S05]  /*1910*/  @!P1 BRA `(.L_x_26) ;  /* 0x0000000000509947 */ /* 0x000fea0003800000 */
[----:B------:R-:W-:Y:S05]  /*1920*/  @!P0 BRA `(.L_x_27) ;  /* 0x0000000000048947 */ /* 0x000fea0003800000 */
[----:B------:R-:W-:Y:S01]  /*1930*/  BPT.TRAP 0x1 ;  /* 0x000000040000795c */ /* 0x000fe20000300000 */
.L_x_27:
[----:B------:R-:W-:Y:S01]  /*1940*/  UISETP.LT.AND UP0, UPT, UR40, 0x1, UPT ;  /* 0x000000012800788c */ /* 0x000fe2000bf01270 */
[----:B------:R-:W2:Y:S01]  /*1950*/  S2UR UR7, SR_CgaCtaId ;  /* 0x00000000000779c3 */ /* 0x000ea20000008800 */
[----:B------:R-:W-:Y:S02]  /*1960*/  ISETP.GT.U32.AND P0, PT, R19, 0x1, PT ;  /* 0x000000011300780c */ /* 0x000fe40003f04070 */
[----:B------:R-:W-:-:S04]  /*1970*/  USEL UR6, UR40, 0x1, UP0 ;  /* 0x0000000128067887 */ /* 0x000fc80008000000 */
[----:B------:R-:W-:-:S04]  /*1980*/  UIADD3 UR6, UR39, UR40, -UR6 ;  /* 0x0000002827067290 */ /* 0x000fc8000fffe806 */
[----:B------:R-:W-:-:S04]  /*1990*/  UIMAD.WIDE.U32 UR4, UR6, 0x24924925, URZ ;  /* 0x24924925060478a5 */ /* 0x000fc8000f8e003f */
[----:B------:R-:W-:-:S04]  /*19a0*/  UIADD3 UR4, UR6, -UR5, URZ ;  /* 0x8000000506047290 */ /* 0x000fc8000fffe03f */
[----:B------:R-:W-:-:S03]  /*19b0*/  ULEA.HI UR4, UR4, UR5, URZ, 0x1f ;  /* 0x0000000504047291 */ /* 0x000fc6000f8ff83f */
[----:B------:R-:W-:Y:S01]  /*19c0*/  UMOV UR5, 0x400 ;  /* 0x0000040000057882 */ /* 0x000fe20000000000 */
[----:B------:R-:W-:Y:S02]  /*19d0*/  USHF.R.U32.HI UR4, URZ, 0x2, UR4 ;  /* 0x000000023f047899 */ /* 0x000fe40008011604 */
[----:B--2---:R-:W-:Y:S02]  /*19e0*/  ULEA UR5, UR7, UR5, 0x18 ;  /* 0x0000000507057291 */ /* 0x004fe4000f8ec03f */
[----:B------:R-:W-:-:S04]  /*19f0*/  UIMAD UR4, UR4, -0x7, UR6 ;  /* 0xfffffff9040478a4 */ /* 0x000fc8000f8e0206 */
[----:B------:R-:W-:-:S04]  /*1a00*/  ULEA UR4, UR4, UR5, 0x3 ;  /* 0x0000000504047291 */ /* 0x000fc8000f8e183f */
[----:B------:R-:W-:-:S04]  /*1a10*/  UIADD3 UR4, UR4, 0x38, URZ ;  /* 0x0000003804047890 */ /* 0x000fc8000fffe03f */
[----:B------:R-:W-:-:S09]  /*1a20*/  UPRMT UR4, URZ, 0x654, UR4 ;  /* 0x000006543f047896 */ /* 0x000fd20008000004 */
[----:B------:R-:W-:Y:S01]  /*1a30*/  SYNCS.ARRIVE.TRANS64.RED.A1T0 RZ, [UR4], RZ ;  /* 0x000000ffffff79a7 */ /* 0x000fe20008100404 */
[----:B------:R-:W-:Y:S05]  /*1a40*/  @P0 BRA `(.L_x_26) ;  /* 0x0000000000040947 */ /* 0x000fea0003800000 */
[----:B------:R-:W-:Y:S01]  /*1a50*/  BPT.TRAP 0x1 ;  /* 0x000000040000795c */ /* 0x000fe20000300000 */
.L_x_26:
[----:B------:R-:W2:Y:S01]  /*1a60*/  LDC R6, c[0x0][0x288] ;  /* 0x0000a200ff067b82 */ /* 0x000ea20000000800 */
[----:B01----:R-:W-:Y:S01]  /*1a70*/  SHF.R.U32.HI R3, RZ, 0x2, R18 ;  /* 0x00000002ff037819 */ /* 0x003fe20000011612 */
[----:B------:R-:W-:Y:S01]  /*1a80*/  UIADD3 UR39, UR40, UR39, URZ ;  /* 0x0000002728277290 */ /* 0x000fe2000fffe03f */
[----:B------:R-:W-:Y:S01]  /*1a90*/  LOP3.LUT R4, R18, 0x60, RZ, 0xc0, !PT ;  /* 0x0000006012047812 */ /* 0x000fe200078ec0ff */
[----:B------:R-:W-:Y:S01]  /*1aa0*/  IMAD.SHL.U32 R15, R152, 0x100, RZ ;  /* 0x00000100980f7824 */ /* 0x000fe200078e00ff */
[----:B------:R-:W-:Y:S01]  /*1ab0*/  LOP3.LUT R3, R3, 0x7, RZ, 0xc0, !PT ;  /* 0x0000000703037812 */ /* 0x000fe200078ec0ff */
[----:B------:R-:W-:Y:S01]  /*1ac0*/  UISETP.GT.U32.AND UP0, UPT, UR39, 0x6, UPT ;  /* 0x000000062700788c */ /* 0x000fe2000bf04070 */
[----:B------:R-:W-:Y:S01]  /*1ad0*/  SHF.R.U32.HI R10, RZ, 0x1, R4 ;  /* 0x00000001ff0a7819 */ /* 0x000fe20000011604 */
[----:B------:R-:W-:Y:S01]  /*1ae0*/  UIMAD.WIDE.U32 UR4, UR39, 0x24924925, URZ ;  /* 0x24924925270478a5 */ /* 0x000fe2000f8e003f */
[----:B------:R-:W-:Y:S01]  /*1af0*/  LOP3.LUT R0, R22, 0x1, RZ, 0xc0, !PT ;  /* 0x0000000116007812 */ /* 0x000fe200078ec0ff */
[----:B------:R-:W-:Y:S01]  /*1b00*/  ULDC UR7, c[0x0][0x284] ;  /* 0x0000a10000077ab9 */ /* 0x000fe20000000800 */
[----:B------:R-:W-:Y:S01]  /*1b10*/  IADD3 R5, RZ, -R10, -R3 ;  /* 0x8000000aff057210 */ /* 0x000fe20007ffe803 */
[----:B------:R-:W-:Y:S01]  /*1b20*/  UISETP.LT.U32.AND UP0, UPT, UR40, 0x7, UP0 ;  /* 0x000000072800788c */ /* 0x000fe20008701070 */
[----:B------:R-:W-:Y:S01]  /*1b30*/  SHF.L.U32 R13, R153, 0x7, RZ ;  /* 0x00000007990d7819 */ /* 0x000fe200000006ff */
[C---:B------:R-:W-:Y:S01]  /*1b40*/  IMAD.SHL.U32 R4, R0.reuse, 0x40, RZ ;  /* 0x0000004000047824 */ /* 0x040fe200078e00ff */
[----:B------:R-:W-:Y:S01]  /*1b50*/  UIADD3 UR4, UR39, -UR5, URZ ;  /* 0x8000000527047290 */ /* 0x000fe2000fffe03f */
[----:B------:R-:W-:Y:S01]  /*1b60*/  IMAD R12, R0, -0x40, R5 ;  /* 0xffffffc0000c7824 */ /* 0x000fe200078e0205 */
[----:B------:R-:W-:Y:S01]  /*1b70*/  LOP3.LUT R0, R18, 0x3, RZ, 0xc0, !PT ;  /* 0x0000000312007812 */ /* 0x000fe200078ec0ff */
[----:B------:R-:W-:Y:S01]  /*1b80*/  UISETP.GE.U32.AND UP1, UPT, UR40, 0x7, UPT ;  /* 0x000000072800788c */ /* 0x000fe2000bf26070 */
[----:B------:R-:W-:Y:S01]  /*1b90*/  SHF.R.S32.HI R21, RZ, 0x1f, R23 ;  /* 0x0000001fff157819 */ /* 0x000fe20000011417 */
[----:B------:R-:W-:Y:S01]  /*1ba0*/  ULDC.64 UR8, c[0x0][0x5d0] ;  /* 0x0001740000087ab9 */ /* 0x000fe20000000a00 */
[----:B------:R-:W-:Y:S01]  /*1bb0*/  USEL UR6, URZ, 0x1, !UP0 ;  /* 0x000000013f067887 */ /* 0x000fe2000c000000 */
[----:B------:R-:W-:Y:S01]  /*1bc0*/  LOP3.LUT R3, R4, 0x40, R3, 0xe2, !PT ;  /* 0x0000004004037812 */ /* 0x000fe200078ee203 */
[----:B------:R-:W-:Y:S01]  /*1bd0*/  ULEA.HI UR4, UR4, UR5, URZ, 0x1f ;  /* 0x0000000504047291 */ /* 0x000fe2000f8ff83f */
[----:B--2---:R-:W-:Y:S01]  /*1be0*/  IMAD R0, R0, -0x2, R6 ;  /* 0xfffffffe00007824 */ /* 0x004fe200078e0206 */
[----:B------:R-:W-:Y:S01]  /*1bf0*/  ISETP.GE.AND P0, PT, R13, R6, PT ;  /* 0x000000060d00720c */ /* 0x000fe20003f06270 */
[----:B------:R-:W-:Y:S01]  /*1c00*/  IMAD.SHL.U32 R6, R18, 0x2, RZ ;  /* 0x0000000212067824 */ /* 0x000fe200078e00ff */
[----:B------:R-:W-:Y:S01]  /*1c10*/  ULOP3.LUT UR38, UR38, UR6, URZ, 0x3c, !UPT ;  /* 0x0000000626267292 */ /* 0x000fe2000f8e3c3f */
[----:B------:R-:W-:Y:S01]  /*1c20*/  IMAD R4, R21, UR8, RZ ;  /* 0x0000000815047c24 */ /* 0x000fe2000f8e02ff */
[----:B------:R-:W-:Y:S01]  /*1c30*/  ISETP.GE.OR P0, PT, R15, UR7, P0 ;  /* 0x000000070f007c0c */ /* 0x000fe20008706670 */
[----:B------:R-:W-:Y:S01]  /*1c40*/  IMAD.WIDE R8, R152, 0x100, RZ ;  /* 0x0000010098087825 */ /* 0x000fe200078e02ff */
[----:B------:R-:W-:Y:S01]  /*1c50*/  LOP3.LUT R6, R13, 0x6, R6, 0xf8, !PT ;  /* 0x000000060d067812 */ /* 0x000fe200078ef806 */
[----:B------:R-:W-:-:S02]  /*1c60*/  USHF.R.U32.HI UR4, URZ, 0x2, UR4 ;  /* 0x000000023f047899 */ /* 0x000fc40008011604 */
[----:B------:R-:W-:Y:S01]  /*1c70*/  IMAD R11, R23, UR9, R4 ;  /* 0x00000009170b7c24 */ /* 0x000fe2000f8e0204 */
[----:B------:R-:W-:Y:S01]  /*1c80*/  SHF.R.S32.HI R7, RZ, 0x1f, R6 ;  /* 0x0000001fff077819 */ /* 0x000fe20000011406 */
[----:B------:R-:W-:Y:S01]  /*1c90*/  @UP1 ULOP3.LUT UR38, UR38, 0x1, UR4, 0x78, !UPT ;  /* 0x0000000126261892 */ /* 0x000fe2000f8e7804 */
[----:B------:R-:W-:Y:S01]  /*1ca0*/  LOP3.LUT R153, R8, R3, R10, 0xfe, !PT ;  /* 0x0000000308997212 */ /* 0x000fe200078efe0a */
[----:B------:R-:W-:Y:S01]  /*1cb0*/  UIMAD UR39, UR4, -0x7, UR39 ;  /* 0xfffffff9042778a4 */ /* 0x000fe2000f8e0227 */
[----:B------:R-:W-:Y:S01]  /*1cc0*/  IADD3 R3, -R15, UR7, R12 ;  /* 0x000000070f037c10 */ /* 0x000fe2000fffe10c */
[----:B------:R-:W-:-:S04]  /*1cd0*/  IMAD.WIDE.U32 R4, R23, UR8, R6 ;  /* 0x0000000817047c25 */ /* 0x000fc8000f8e0006 */
[----:B------:R-:W-:Y:S02]  /*1ce0*/  IMAD.IADD R11, R5, 0x1, R11 ;  /* 0x00000001050b7824 */ /* 0x000fe400078e020b */
[----:B------:R-:W-:Y:S02]  /*1cf0*/  IMAD.IADD R0, R0, 0x1, -R13 ;  /* 0x0000000100007824 */ /* 0x000fe400078e0a0d */
[----:B------:R-:W-:Y:S02]  /*1d00*/  IMAD.MOV.U32 R152, RZ, RZ, -0x1 ;  /* 0xffffffffff987424 */ /* 0x000fe400078e00ff */
[----:B------:R-:W-:Y:S01]  /*1d10*/  IMAD.MOV.U32 R10, RZ, RZ, R4 ;  /* 0x000000ffff0a7224 */ /* 0x000fe200078e0004 */
[----:B------:R-:W-:Y:S06]  /*1d20*/  @P0 BRA `(.L_x_28) ;  /* 0x00000084006c0947 */ /* 0x000fec0003800000 */
[----:B------:R-:W0:Y:S01]  /*1d30*/  LDC.64 R4, c[0x0][0x5c8] ;  /* 0x00017200ff047b82 */ /* 0x000e220000000a00 */
[----:B-----5:R-:W-:Y:S01]  /*1d40*/  FSETP.NEU.AND P0, PT, R155, RZ, PT ;  /* 0x000000ff9b00720b */ /* 0x020fe20003f0d000 */
[----:B------:R-:W-:Y:S01]  /*1d50*/  BSSY B0, `(.L_x_28) ;  /* 0x0000858000007945 */ /* 0x000fe20003800000 */
[----:B------:R-:W-:-:S04]  /*1d60*/  ISETP.GT.AND P3, PT, R3, RZ, PT ;  /* 0x000000ff0300720c */ /* 0x000fc80003f64270 */
[----:B------:R-:W-:Y:S01]  /*1d70*/  ISETP.GT.AND P1, PT, R0, RZ, P3 ;  /* 0x000000ff0000720c */ /* 0x000fe20001f24270 */
[-C--:B0-----:R-:W-:Y:S02]  /*1d80*/  IMAD R12, R9, R4.reuse, RZ ;  /* 0x00000004090c7224 */ /* 0x081fe400078e02ff */
[----:B------:R-:W-:-:S04]  /*1d90*/  IMAD.WIDE.U32 R166, R153, R4, R10 ;  /* 0x0000000499a67225 */ /* 0x000fc800078e000a */
[----:B------:R-:W-:-:S04]  /*1da0*/  IMAD R11, R153, R5, R12 ;  /* 0x00000005990b7224 */ /* 0x000fc800078e020c */
[----:B------:R-:W-:Y:S01]  /*1db0*/  IMAD.IADD R169, R167, 0x1, R11 ;  /* 0x00000001a7a97824 */ /* 0x000fe200078e020b */
[----:B------:R-:W-:Y:S06]  /*1dc0*/  @!P0 BRA `(.L_x_29) ;  /* 0x00000060000c8947 */ /* 0x000fec0003800000 */
[----:B------:R-:W0:Y:S01]  /*1dd0*/  LDC.64 R12, c[0x0][0x5b8] ;  /* 0x00016e00ff0c7b82 */ /* 0x000e220000000a00 */
[----:B------:R-:W-:-:S07]  /*1de0*/  ULDC.64 UR4, c[0x0][0x5c0] ;  /* 0x0001700000047ab9 */ /* 0x000fce0000000a00 */
[----:B------:R-:W1:Y:S08]  /*1df0*/  LDC.64 R14, c[0x0][0x5b0] ;  /* 0x00016c00ff0e7b82 */ /* 0x000e700000000a00 */
[----:B------:R-:W2:Y:S01]  /*1e00*/  LDC.64 R10, c[0x0][0x5a8] ;  /* 0x00016a00ff0a7b82 */ /* 0x000ea20000000a00 */
[----:B0-----:R-:W-:-:S04]  /*1e10*/  IMAD R20, R21, R12, RZ ;  /* 0x0000000c15147224 */ /* 0x001fc800078e02ff */
[C---:B------:R-:W-:Y:S02]  /*1e20*/  IMAD R13, R23.reuse, R13, R20 ;  /* 0x0000000d170d7224 */ /* 0x040fe400078e0214 */
[----:B------:R-:W-:-:S04]  /*1e30*/  IMAD.WIDE.U32 R20, R23, R12, R6 ;  /* 0x0000000c17147225 */ /* 0x000fc800078e0006 */
[----:B-1----:R-:W-:Y:S01]  /*1e40*/  IMAD R156, R9, R14, RZ ;  /* 0x0000000e099c7224 */ /* 0x002fe200078e02ff */
[----:B------:R-:W-:-:S03]  /*1e50*/  IADD3 R157, R21, R13, RZ ;  /* 0x0000000d159d7210 */ /* 0x000fc60007ffe0ff */
[----:B------:R-:W-:Y:S02]  /*1e60*/  IMAD R167, R153, R15, R156 ;  /* 0x0000000f99a77224 */ /* 0x000fe400078e029c */
[----:B------:R-:W-:-:S04]  /*1e70*/  IMAD.MOV.U32 R156, RZ, RZ, R20 ;  /* 0x000000ffff9c7224 */ /* 0x000fc800078e0014 */
[----:B------:R-:W-:-:S04]  /*1e80*/  IMAD.WIDE.U32 R158, R153, R14, R156 ;  /* 0x0000000e999e7225 */ /* 0x000fc800078e009c */
[----:B------:R-:W-:Y:S01]  /*1e90*/  IMAD.IADD R159, R159, 0x1, R167 ;  /* 0x000000019f9f7824 */ /* 0x000fe200078e02a7 */
[----:B--2---:R-:W-:-:S04]  /*1ea0*/  LEA R160, P0, R158, R10, 0x1 ;  /* 0x0000000a9ea07211 */ /* 0x004fc800078008ff */
[----:B------:R-:W-:-:S05]  /*1eb0*/  LEA.HI.X R161, R158, R11, R159, 0x1, P0 ;  /* 0x0000000b9ea17211 */ /* 0x000fca00000f0c9f */
[----:B------:R-:W2:Y:S01]  /*1ec0*/  @P1 LDG.E.LTC128B.U16 R165, desc[UR36][R160.64] ;  /* 0x00000024a0a51981 */ /* 0x000ea2000c1e1520 */
[----:B------:R-:W-:Y:S01]  /*1ed0*/  IMAD.WIDE.U32 R162, R153, R14, R6 ;  /* 0x0000000e99a27225 */ /* 0x000fe200078e0006 */
[----:B------:R-:W-:Y:S01]  /*1ee0*/  ISETP.GT.AND P2, PT, R0, 0x1, P3 ;  /* 0x000000010000780c */ /* 0x000fe20001f44270 */
[----:B------:R-:W-:Y:S02]  /*1ef0*/  BSSY B1, `(.L_x_30) ;  /* 0x0000012000017945 */ /* 0x000fe40003800000 */
[----:B------:R-:W-:Y:S02]  /*1f00*/  IMAD.IADD R163, R167, 0x1, R163 ;  /* 0x00000001a7a37824 */ /* 0x000fe400078e02a3 */
[----:B------:R-:W-:-:S04]  /*1f10*/  IMAD.WIDE.U32 R162, R23, R12, R162 ;  /* 0x0000000c17a27225 */ /* 0x000fc800078e00a2 */
[----:B--2---:R-:W-:-:S05]  /*1f20*/  HADD2.F32 R158, -RZ, R165.H0_H0 ;  /* 0x200000a5ff9e7230 */ /* 0x004fca0000004100 */
[----:B------:R-:W-:Y:S01]  /*1f30*/  FMUL R159, R158, R155 ;  /* 0x0000009b9e9f7220 */ /* 0x000fe20000400000 */
[----:B------:R-:W-:-:S03]  /*1f40*/  LEA R158, P0, R166, UR4, 0x1 ;  /* 0x00000004a69e7c11 */ /* 0x000fc6000f8008ff */
[----:B------:R-:W-:Y:S01]  /*1f50*/  FFMA R159, R88, R154, R159 ;  /* 0x0000009a589f7223 */ /* 0x000fe2000000009f */
[----:B------:R-:W-:-:S04]  /*1f60*/  IMAD.IADD R88, R13, 0x1, R163 ;  /* 0x000000010d587824 */ /* 0x000fc800078e02a3 */
[----:B------:R-:W-:Y:S02]  /*1f70*/  F2FP.F16.F32.PACK_AB R161, RZ, R159 ;  /* 0x0000009fffa1723e */ /* 0x000fe400000000ff */
[----:B------:R-:W-:Y:S02]  /*1f80*/  LEA.HI.X R159, R166, UR5, R169, 0x1, P0 ;  /* 0x00000005a69f7c11 */ /* 0x000fe400080f0ca9 */
[----:B------:R-:W-:Y:S02]  /*1f90*/  PRMT R163, R161, 0x7610, R163 ;  /* 0x00007610a1a37816 */ /* 0x000fe400000000a3 */
[----:B------:R-:W-:-:S03]  /*1fa0*/  LEA R160, P0, R162, R10, 0x1 ;  /* 0x0000000aa2a07211 */ /* 0x000fc600078008ff */
[----:B------:R0:W-:Y:S01]  /*1fb0*/  @P1 STG.E.U16 desc[UR36][R158.64], R163 ;  /* 0x000000a39e001986 */ /* 0x0001e2000c101524 */
[----:B------:R-:W-:Y:S01]  /*1fc0*/  LEA.HI.X R161, R162, R11, R88, 0x1, P0 ;  /* 0x0000000ba2a17211 */ /* 0x000fe200000f0c58 */
[C---:B------:R-:W-:Y:S01]  /*1fd0*/  IMAD.SHL.U32 R162, R14.reuse, 0x8, RZ ;  /* 0x000000080ea27824 */ /* 0x040fe200078e00ff */
[----:B0-----:R-:W-:Y:S01]  /*1fe0*/  SHF.L.U64.HI R163, R14, 0x3, R15 ;  /* 0x000000030ea37819 */ /* 0x001fe2000001020f */
[----:B------:R-:W-:Y:S06]  /*1ff0*/  @!P2 BRA `(.L_x_31) ;  /* 0x000000000004a947 */ /* 0x000fec0003800000 */
[----:B------:R0:W5:Y:S02]  /*2000*/  LDG.E.LTC128B.U16 R165, desc[UR36][R160.64+0x2] ;  /* 0x00000224a0a57981 */ /* 0x000164000c1e1520 */
.L_x_31:
[----:B------:R-:W-:Y:S05]  /*2010*/  BSYNC B1 ;  /* 0x0000000000017941 */ /* 0x000fea0003800000 */
.L_x_30:
[----:B-----5:R-:W-:Y:S01]  /*2020*/  HADD2.F32 R88, -RZ, R165.H0_H0 ;  /* 0x200000a5ff587230 */ /* 0x020fe20000004100 */
[----:B------:R-:W-:Y:S01]  /*2030*/  ISETP.GT.AND P0, PT, R3, 0x8, PT ;  /* 0x000000080300780c */ /* 0x000fe20003f04270 */
[----:B------:R-:W-:Y:S01]  /*2040*/  IMAD.WIDE.U32 R170, R153, R14, R162 ;  /* 0x0000000e99aa7225 */ /* 0x000fe200078e00a2 */
[----:B------:R-:W-:-:S03]  /*2050*/  PRMT R172, R165, 0x7610, R172 ;  /* 0x00007610a5ac7816 */ /* 0x000fc600000000ac */
[----:B------:R-:W-:Y:S01]  /*2060*/  FMUL R88, R88, R155 ;  /* 0x0000009b58587220 */ /* 0x000fe20000400000 */
[----:B------:R-:W-:Y:S01]  /*2070*/  IMAD.IADD R169, R167, 0x1, R171 ;  /* 0x00000001a7a97824 */ /* 0x000fe200078e02ab */
[----:B------:R-:W-:Y:S02]  /*2080*/  IADD3 R166, P4, R20, R170, RZ ;  /* 0x000000aa14a67210 */ /* 0x000fe40007f9e0ff */
[----:B------:R-:W-:Y:S01]  /*2090*/  FFMA R89, R89, R154, R88 ;  /* 0x0000009a59597223 */ /* 0x000fe20000000058 */
[----:B------:R-:W-:Y:S02]  /*20a0*/  ISETP.GT.AND P1, PT, R0, RZ, P0 ;  /* 0x000000ff0000720c */ /* 0x000fe40000724270 */
[----:B------:R-:W-:Y:S01]  /*20b0*/  IMAD.X R167, R169, 0x1, R157, P4 ;  /* 0x00000001a9a77824 */ /* 0x000fe200020e069d */
[----:B------:R-:W-:Y:S02]  /*20c0*/  LEA R88, P4, R166, R10, 0x1 ;  /* 0x0000000aa6587211 */ /* 0x000fe400078808ff */
[----:B------:R-:W-:-:S02]  /*20d0*/  F2FP.F16.F32.PACK_AB R168, RZ, R89 ;  /* 0x00000059ffa8723e */ /* 0x000fc400000000ff */
[----:B------:R-:W-:Y:S02]  /*20e0*/  LEA.HI.X R89, R166, R11, R167, 0x1, P4 ;  /* 0x0000000ba6597211 */ /* 0x000fe400020f0ca7 */
[----:B------:R-:W-:-:S05]  /*20f0*/  PRMT R171, R168, 0x7610, R171 ;  /* 0x00007610a8ab7816 */ /* 0x000fca00000000ab */
[----:B------:R1:W-:Y:S04]  /*2100*/  @P2 STG.E.U16 desc[UR36][R158.64+0x2], R171 ;  /* 0x000002ab9e002986 */ /* 0x0003e8000c101524 */
[----:B------:R2:W3:Y:S01]  /*2110*/  @P1 LDG.E.LTC128B.U16 R172, desc[UR36][R88.64] ;  /* 0x0000002458ac1981 */ /* 0x0004e2000c1e1520 */
[----:B------:R-:W-:Y:S01]  /*2120*/  IMAD.SHL.U32 R165, R4, 0x10, RZ ;  /* 0x0000001004a57824 */ /* 0x000fe200078e00ff */
[----:B------:R-:W-:Y:S01]  /*2130*/  IADD3 R170, P2, R6, R170, RZ ;  /* 0x000000aa06aa7210 */ /* 0x000fe20007f5e0ff */
[----:B------:R-:W-:Y:S03]  /*2140*/  BSSY B1, `(.L_x_32) ;  /* 0x0000011000017945 */ /* 0x000fe60003800000 */
[----:B------:R-:W-:-:S02]  /*2150*/  IADD3 R168, P4, R165, R158, RZ ;  /* 0x0000009ea5a87210 */ /* 0x000fc40007f9e0ff */
[----:B-1----:R-:W-:Y:S02]  /*2160*/  IADD3.X R171, R7, R169, RZ, P2, !PT ;  /* 0x000000a907ab7210 */ /* 0x002fe400017fe4ff */
[----:B------:R-:W-:Y:S01]  /*2170*/  ISETP.GT.AND P2, PT, R0, 0x1, P0 ;  /* 0x000000010000780c */ /* 0x000fe20000744270 */
[----:B------:R-:W-:-:S03]  /*2180*/  IMAD.WIDE.U32 R170, R23, R12, R170 ;  /* 0x0000000c17aa7225 */ /* 0x000fc600078e00aa */
[----:B--2---:R-:W-:Y:S01]  /*2190*/  LEA R88, P5, R170, R10, 0x1 ;  /* 0x0000000aaa587211 */ /* 0x004fe200078a08ff */
[----:B---3--:R-:W-:-:S05]  /*21a0*/  HADD2.F32 R166, -RZ, R172.H0_H0 ;  /* 0x200000acffa67230 */ /* 0x008fca0000004100 */
[----:B------:R-:W-:Y:S01]  /*21b0*/  FMUL R167, R166, R155 ;  /* 0x0000009ba6a77220 */ /* 0x000fe20000400000 */
[----:B------:R-:W-:-:S03]  /*21c0*/  IMAD.IADD R166, R13, 0x1, R171 ;  /* 0x000000010da67824 */ /* 0x000fc600078e02ab */
[----:B------:R-:W-:Y:S01]  /*21d0*/  FFMA R90, R90, R154, R167 ;  /* 0x0000009a5a5a7223 */ /* 0x000fe200000000a7 */
[----:B------:R-:W-:Y:S02]  /*21e0*/  SHF.L.U64.HI R167, R4, 0x4, R5 ;  /* 0x0000000404a77819 */ /* 0x000fe40000010205 */
[----:B------:R-:W-:Y:S02]  /*21f0*/  LEA.HI.X R89, R170, R11, R166, 0x1, P5 ;  /* 0x0000000baa597211 */ /* 0x000fe400028f0ca6 */
[----:B------:R-:W-:Y:S01]  /*2200*/  F2FP.F16.F32.PACK_AB R90, RZ, R90 ;  /* 0x0000005aff5a723e */ /* 0x000fe200000000ff */
[----:B------:R-:W-:-:S05]  /*2210*/  IMAD.X R169, R167, 0x1, R159, P4 ;  /* 0x00000001a7a97824 */ /* 0x000fca00020e069f */
[----:B------:R1:W-:Y:S01]  /*2220*/  @P1 STG.E.U16 desc[UR36][R168.64], R90 ;  /* 0x0000005aa8001986 */ /* 0x0003e2000c101524 */
[----:B------:R-:W-:Y:S05]  /*2230*/  @!P2 BRA `(.L_x_33) ;  /* 0x000000000004a947 */ /* 0x000fea0003800000 */
[----:B------:R2:W5:Y:S02]  /*2240*/  LDG.E.LTC128B.U16 R172, desc[UR36][R88.64+0x2] ;  /* 0x0000022458ac7981 */ /* 0x000564000c1e1520 */
.L_x_33:
[----:B------:R-:W-:Y:S05]  /*2250*/  BSYNC B1 ;  /* 0x0000000000017941 */ /* 0x000fea0003800000 */
.L_x_32:
[----:B-1---5:R-:W-:Y:S01]  /*2260*/  HADD2.F32 R90, -RZ, R172.H0_H0 ;  /* 0x200000acff5a7230 */ /* 0x022fe20000004100 */
[----:B------:R-:W-:Y:S01]  /*2270*/  ISETP.GT.AND P1, PT, R0, 0x8, P3 ;  /* 0x000000080000780c */ /* 0x000fe20001f24270 */
[----:B------:R-:W-:Y:S03]  /*2280*/  BSSY B1, `(.L_x_34) ;  /* 0x000000a000017945 */ /* 0x000fe60003800000 */
[----:B------:R-:W-:-:S04]  /*2290*/  FMUL R90, R90, R155 ;  /* 0x0000009b5a5a7220 */ /* 0x000fc80000400000 */
[----:B------:R-:W-:Y:S01]  /*22a0*/  FFMA R90, R91, R154, R90 ;  /* 0x0000009a5b5a7223 */ /* 0x000fe2000000005a */
[----:B------:R-:W-:-:S04]  /*22b0*/  @P2 IMAD.MOV.U32 R91, RZ, RZ, R169 ;  /* 0x000000ffff5b2224 */ /* 0x000fc800078e00a9 */
[----:B------:R-:W-:-:S04]  /*22c0*/  F2FP.F16.F32.PACK_AB R90, RZ, R90 ;  /* 0x0000005aff5a723e */ /* 0x000fc800000000ff */
[----:B------:R-:W-:Y:S01]  /*22d0*/  PRMT R166, R90, 0x7610, R166 ;  /* 0x000076105aa67816 */ /* 0x000fe200000000a6 */
[----:B------:R-:W-:-:S05]  /*22e0*/  @P2 IMAD.MOV.U32 R90, RZ, RZ, R168 ;  /* 0x000000ffff5a2224 */ /* 0x000fca00078e00a8 */
[----:B------:R1:W-:Y:S01]  /*22f0*/  @P2 STG.E.U16 desc[UR36][R90.64+0x2], R166 ;  /* 0x000002a65a002986 */ /* 0x0003e2000c101524 */
[----:B------:R-:W-:Y:S05]  /*2300*/  @!P1 BRA `(.L_x_35) ;  /* 0x0000000000049947 */ /* 0x000fea0003800000 */
[----:B------:R3:W5:Y:S02]  /*2310*/  LDG.E.LTC128B.U16 R172, desc[UR36][R160.64+0x10] ;  /* 0x00001024a0ac7981 */ /* 0x000764000c1e1520 */
.L_x_35:
[----:B------:R-:W-:Y:S05]  /*2320*/  BSYNC B1 ;  /* 0x0000000000017941 */ /* 0x000fea0003800000 */
.L_x_34:
[----:B-1---5:R-:W-:Y:S01]  /*2330*/  HADD2.F32 R90, -RZ, R172.H0_H0 ;  /* 0x200000acff5a7230 */ /* 0x022fe20000004100 */
[----:B------:R-:W-:Y:S01]  /*2340*/  ISETP.GT.AND P2, PT, R0, 0x9, P3 ;  /* 0x000000090000780c */ /* 0x000fe20001f44270 */
[----:B------:R-:W-:Y:S03]  /*2350*/  BSSY B1, `(.L_x_36) ;  /* 0x000000a000017945 */ /* 0x000fe60003800000 */
[----:B------:R-:W-:Y:S01]  /*2360*/  FMUL R91, R90, R155 ;  /* 0x0000009b5a5b7220 */ /* 0x000fe20000400000 */
[----:B------:R-:W-:-:S03]  /*2370*/  @P1 IMAD.MOV.U32 R90, RZ, RZ, R158 ;  /* 0x000000ffff5a1224 */ /* 0x000fc600078e009e */
[----:B------:R-:W-:-:S05]  /*2380*/  FFMA R91, R92, R154, R91 ;  /* 0x0000009a5c5b7223 */ /* 0x000fca000000005b */
[----:B------:R-:W-:-:S04]  /*2390*/  F2FP.F16.F32.PACK_AB R91, RZ, R91 ;  /* 0x0000005bff5b723e */ /* 0x000fc800000000ff */
[----:B------:R-:W-:Y:S01]  /*23a0*/  PRMT R92, R91, 0x7610, R92 ;  /* 0x000076105b5c7816 */ /* 0x000fe2000000005c */
[----:B------:R-:W-:-:S05]  /*23b0*/  @P1 IMAD.MOV.U32 R91, RZ, RZ, R159 ;  /* 0x000000ffff5b1224 */ /* 0x000fca00078e009f */
[----:B------:R1:W-:Y:S01]  /*23c0*/  @P1 STG.E.U16 desc[UR36][R90.64+0x10], R92 ;  /* 0x0000105c5a001986 */ /* 0x0003e2000c101524 */
[----:B------:R-:W-:Y:S05]  /*23d0*/  @!P2 BRA `(.L_x_37) ;  /* 0x000000000004a947 */ /* 0x000fea0003800000 */
[----:B------:R4:W5:Y:S02]  /*23e0*/  LDG.E.LTC128B.U16 R172, desc[UR36][R160.64+0x12] ;  /* 0x00001224a0ac7981 */ /* 0x000964000c1e1520 */
.L_x_37:
[----:B------:R-:W-:Y:S05]  /*23f0*/  BSYNC B1 ;  /* 0x0000000000017941 */ /* 0x000fea0003800000 */
.L_x_36:
[----:B-1---5:R-:W-:Y:S01]  /*2400*/  HADD2.F32 R90, -RZ, R172.H0_H0 ;  /* 0x200000acff5a7230 */ /* 0x022fe20000004100 */
[----:B------:R-:W-:Y:S01]  /*2410*/  ISETP.GT.AND P1, PT, R0, 0x8, P0 ;  /* 0x000000080000780c */ /* 0x000fe20000724270 */
[----:B------:R-:W-:Y:S01]  /*2420*/  @P2 IMAD.MOV.U32 R91, RZ, RZ, R159 ;  /* 0x000000ffff5b2224 */ /* 0x000fe200078e009f */
[----:B------:R-:W-:Y:S02]  /*2430*/  BSSY B1, `(.L_x_38) ;  /* 0x0000009000017945 */ /* 0x000fe40003800000 */
[----:B------:R-:W-:-:S04]  /*2440*/  FMUL R90, R90, R155 ;  /* 0x0000009b5a5a7220 */ /* 0x000fc80000400000 */
[----:B------:R-:W-:-:S05]  /*2450*/  FFMA R90, R93, R154, R90 ;  /* 0x0000009a5d5a7223 */ /* 0x000fca000000005a */
[----:B------:R-:W-:-:S04]  /*2460*/  F2FP.F16.F32.PACK_AB R90, RZ, R90 ;  /* 0x0000005aff5a723e */ /* 0x000fc800000000ff */
[----:B------:R-:W-:Y:S02]  /*2470*/  PRMT R92, R90, 0x7610, R92 ;  /* 0x000076105a5c7816 */ /* 0x000fe4000000005c */
[----:B------:R-:W-:-:S05]  /*2480*/  @P2 MOV R90, R158 ;  /* 0x0000009e005a2202 */ /* 0x000fca0000000f00 */
[----:B------:R1:W-:Y:S01]  /*2490*/  @P2 STG.E.U16 desc[UR36][R90.64+0x12], R92 ;  /* 0x0000125c5a002986 */ /* 0x0003e2000c101524 */
[----:B------:R-:W-:Y:S05]  /*24a0*/  @!P1 BRA `(.L_x_39) ;  /* 0x0000000000049947 */ /* 0x000fea0003800000 */
[----:B------:R0:W5:Y:S02]  /*24b0*/  LDG.E.LTC128B.U16 R172, desc[UR36][R88.64+0x10] ;  /* 0x0000102458ac7981 */ /* 0x000164000c1e1520 */
.L_x_39:
[----:B------:R-:W-:Y:S05]  /*24c0*/  BSYNC B1 ;  /* 0x0000000000017941 */ /* 0x000fea0003800000 */
.L_x_38:
        /* <DEDUP_REMOVED lines=12> */
.L_x_41:
[----:B------:R-:W-:Y:S05]  /*2590*/  BSYNC B1 ;  /* 0x0000000000017941 */ /* 0x000fea0003800000 */
.L_x_40:
[----:B-1---5:R-:W-:Y:S01]  /*25a0*/  HADD2.F32 R90, -RZ, R172.H0_H0 ;  /* 0x200000acff5a7230 */ /* 0x022fe20000004100 */
[----:B------:R-:W-:Y:S01]  /*25b0*/  ISETP.GT.AND P1, PT, R0, 0x10, P3 ;  /* 0x000000100000780c */ /* 0x000fe20001f24270 */
[----:B------:R-:W-:Y:S01]  /*25c0*/  @P2 IMAD.MOV.U32 R91, RZ, RZ, R169 ;  /* 0x000000ffff5b2224 */ /* 0x000fe200078e00a9 */
[----:B------:R-:W-:Y:S02]  /*25d0*/  BSSY B1, `(.L_x_42) ;  /* 0x0000009000017945 */ /* 0x000fe40003800000 */
[----:B------:R-:W-:-:S04]  /*25e0*/  FMUL R90, R90, R155 ;  /* 0x0000009b5a5a7220 */ /* 0x000fc80000400000 */
[----:B------:R-:W-:-:S05]  /*25f0*/  FFMA R90, R95, R154, R90 ;  /* 0x0000009a5f5a7223 */ /* 0x000fca000000005a */
[----:B------:R-:W-:-:S04]  /*2600*/  F2FP.F16.F32.PACK_AB R90, RZ, R90 ;  /* 0x0000005aff5a723e */ /* 0x000fc800000000ff */
[----:B------:R-:W-:Y:S01]  /*2610*/  PRMT R92, R90, 0x7610, R92 ;  /* 0x000076105a5c7816 */ /* 0x000fe2000000005c */
[----:B------:R-:W-:-:S05]  /*2620*/  @P2 IMAD.MOV.U32 R90, RZ, RZ, R168 ;  /* 0x000000ffff5a2224 */ /* 0x000fca00078e00a8 */
[----:B------:R1:W-:Y:S01]  /*2630*/  @P2 STG.E.U16 desc[UR36][R90.64+0x12], R92 ;  /* 0x0000125c5a002986 */ /* 0x0003e2000c101524 */
[----:B------:R-:W-:Y:S05]  /*2640*/  @!P1 BRA `(.L_x_43) ;  /* 0x0000000000049947 */ /* 0x000fea0003800000 */
[----:B------:R0:W5:Y:S02]  /*2650*/  LDG.E.LTC128B.U16 R172, desc[UR36][R160.64+0x20] ;  /* 0x00002024a0ac7981 */ /* 0x000164000c1e1520 */
.L_x_43:
[----:B------:R-:W-:Y:S05]  /*2660*/  BSYNC B1 ;  /* 0x0000000000017941 */ /* 0x000fea0003800000 */
.L_x_42:
        /* <DEDUP_REMOVED lines=12> */
.L_x_45:
[----:B------:R-:W-:Y:S05]  /*2730*/  BSYNC B1 ;  /* 0x0000000000017941 */ /* 0x000fea0003800000 */
.L_x_44:
        /* <DEDUP_REMOVED lines=12> */
.L_x_47:
[----:B------:R-:W-:Y:S05]  /*2800*/  BSYNC B1 ;  /* 0x0000000000017941 */ /* 0x000fea0003800000 */
.L_x_46:
        /* <DEDUP_REMOVED lines=12> */
.L_x_49:
[----:B------:R-:W-:Y:S05]  /*28d0*/  BSYNC B1 ;  /* 0x0000000000017941 */ /* 0x000fea0003800000 */
.L_x_48:
        /* <DEDUP_REMOVED lines=12> */
.L_x_51:
[----:B------:R-:W-:Y:S05]  /*29a0*/  BSYNC B1 ;  /* 0x0000000000017941 */ /* 0x000fea0003800000 */
.L_x_50:
        /* <DEDUP_REMOVED lines=12> */
.L_x_53:
[----:B------:R-:W-:Y:S05]  /*2a70*/  BSYNC B1 ;  /* 0x0000000000017941 */ /* 0x000fea0003800000 */
.L_x_52:
        /* <DEDUP_REMOVED lines=12> */
.L_x_55:
[----:B------:R-:W-:Y:S05]  /*2b40*/  BSYNC B1 ;  /* 0x0000000000017941 */ /* 0x000fea0003800000 */
.L_x_54:
        /* <DEDUP_REMOVED lines=12> */
.L_x_57:
[----:B------:R-:W-:Y:S05]  /*2c10*/  BSYNC B1 ;  /* 0x0000000000017941 */ /* 0x000fea0003800000 */
.L_x_56:
        /* <DEDUP_REMOVED lines=12> */
.L_x_59:
[----:B------:R-:W-:Y:S05]  /*2ce0*/  BSYNC B1 ;  /* 0x0000000000017941 */ /* 0x000fea0003800000 */
.L_x_58:
        /* <DEDUP_REMOVED lines=12> */
.L_x_61:
[----:B------:R-:W-:Y:S05]  /*2db0*/  BSYNC B1 ;  /* 0x0000000000017941 */ /* 0x000fea0003800000 */
.L_x_60:
        /* <DEDUP_REMOVED lines=12> */
.L_x_63:
[----:B------:R-:W-:Y:S05]  /*2e80*/  BSYNC B1 ;  /* 0x0000000000017941 */ /* 0x000fea0003800000 */
.L_x_62:
        /* <DEDUP_REMOVED lines=12> */
.L_x_65:
[----:B------:R-:W-:Y:S05]  /*2f50*/  BSYNC B1 ;  /* 0x0000000000017941 */ /* 0x000fea0003800000 */
.L_x_64:
        /* <DEDUP_REMOVED lines=12> */
.L_x_67:
[----:B------:R-:W-:Y:S05]  /*3020*/  BSYNC B1 ;  /* 0x0000000000017941 */ /* 0x000fea0003800000 */
.L_x_66:
        /* <DEDUP_REMOVED lines=12> */
.L_x_69:
[----:B------:R-:W-:Y:S05]  /*30f0*/  BSYNC B1 ;  /* 0x0000000000017941 */ /* 0x000fea0003800000 */
.L_x_68:
        /* <DEDUP_REMOVED lines=12> */
.L_x_71:
[----:B------:R-:W-:Y:S05]  /*31c0*/  BSYNC B1 ;  /* 0x0000000000017941 */ /* 0x000fea0003800000 */
.L_x_70:
        /* <DEDUP_REMOVED lines=12> */
.L_x_73:
[----:B------:R-:W-:Y:S05]  /*3290*/  BSYNC B1 ;  /* 0x0000000000017941 */ /* 0x000fea0003800000 */
.L_x_72:
        /* <DEDUP_REMOVED lines=12> */
.L_x_75:
[----:B------:R-:W-:Y:S05]  /*3360*/  BSYNC B1 ;  /* 0x0000000000017941 */ /* 0x000fea0003800000 */
.L_x_74:
        /* <DEDUP_REMOVED lines=12> */
.L_x_77:
[----:B------:R-:W-:Y:S05]  /*3430*/  BSYNC B1 ;  /* 0x0000000000017941 */ /* 0x000fea0003800000 */
.L_x_76:
        /* <DEDUP_REMOVED lines=12> */
.L_x_79:
[----:B------:R-:W-:Y:S05]  /*3500*/  BSYNC B1 ;  /* 0x0000000000017941 */ /* 0x000fea0003800000 */
.L_x_78:
        /* <DEDUP_REMOVED lines=12> */
.L_x_81:
[----:B------:R-:W-:Y:S05]  /*35d0*/  BSYNC B1 ;  /* 0x0000000000017941 */ /* 0x000fea0003800000 */
.L_x_80:
        /* <DEDUP_REMOVED lines=12> */
.L_x_83:
[----:B------:R-:W-:Y:S05]  /*36a0*/  BSYNC B1 ;  /* 0x0000000000017941 */ /* 0x000fea0003800000 */
.L_x_82:
        /* <DEDUP_REMOVED lines=12> */
.L_x_85:
[----:B------:R-:W-:Y:S05]  /*3770*/  BSYNC B1 ;  /* 0x0000000000017941 */ /* 0x000fea0003800000 */
.L_x_84:
        /* <DEDUP_REMOVED lines=12> */
.L_x_87:
[----:B------:R-:W-:Y:S05]  /*3840*/  BSYNC B1 ;  /* 0x0000000000017941 */ /* 0x000fea0003800000 */
.L_x_86:
        /* <DEDUP_REMOVED lines=12> */
.L_x_89:
[----:B------:R-:W-:Y:S05]  /*3910*/  BSYNC B1 ;  /* 0x0000000000017941 */ /* 0x000fea0003800000 */
.L_x_88:
        /* <DEDUP_REMOVED lines=12> */
.L_x_91:
[----:B------:R-:W-:Y:S05]  /*39e0*/  BSYNC B1 ;  /* 0x0000000000017941 */ /* 0x000fea0003800000 */
.L_x_90:
        /* <DEDUP_REMOVED lines=12> */
.L_x_93:
[----:B------:R-:W-:Y:S05]  /*3ab0*/  BSYNC B1 ;  /* 0x0000000000017941 */ /* 0x000fea0003800000 */
.L_x_92:
        /* <DEDUP_REMOVED lines=12> */
.L_x_95:
[----:B------:R-:W-:Y:S05]  /*3b80*/  BSYNC B1 ;  /* 0x0000000000017941 */ /* 0x000fea0003800000 */
.L_x_94:
        /* <DEDUP_REMOVED lines=12> */
.L_x_97:
[----:B------:R-:W-:Y:S05]  /*3c50*/  BSYNC B1 ;  /* 0x0000000000017941 */ /* 0x000fea0003800000 */
.L_x_96:
        /* <DEDUP_REMOVED lines=12> */
.L_x_99:
[----:B------:R-:W-:Y:S05]  /*3d20*/  BSYNC B1 ;  /* 0x0000000000017941 */ /* 0x000fea0003800000 */
.L_x_98:
        /* <DEDUP_REMOVED lines=12> */
.L_x_101:
[----:B------:R-:W-:Y:S05]  /*3df0*/  BSYNC B1 ;  /* 0x0000000000017941 */ /* 0x000fea0003800000 */
.L_x_100:
        /* <DEDUP_REMOVED lines=12> */
.L_x_103:
[----:B------:R-:W-:Y:S05]  /*3ec0*/  BSYNC B1 ;  /* 0x0000000000017941 */ /* 0x000fea0003800000 */
.L_x_102:
        /* <DEDUP_REMOVED lines=12> */
.L_x_105:
[----:B------:R-:W-:Y:S05]  /*3f90*/  BSYNC B1 ;  /* 0x0000000000017941 */ /* 0x000fea0003800000 */
.L_x_104:
        /* <DEDUP_REMOVED lines=12> */
.L_x_107:
[----:B------:R-:W-:Y:S05]  /*4060*/  BSYNC B1 ;  /* 0x0000000000017941 */ /* 0x000fea0003800000 */
.L_x_106:
        /* <DEDUP_REMOVED lines=12> */
.L_x_109:
[----:B------:R-:W-:Y:S05]  /*4130*/  BSYNC B1 ;  /* 0x0000000000017941 */ /* 0x000fea0003800000 */
.L_x_108:
        /* <DEDUP_REMOVED lines=12> */
.L_x_111:
[----:B------:R-:W-:Y:S05]  /*4200*/  BSYNC B1 ;  /* 0x0000000000017941 */ /* 0x000fea0003800000 */
.L_x_110:
        /* <DEDUP_REMOVED lines=12> */
.L_x_113:
[----:B------:R-:W-:Y:S05]  /*42d0*/  BSYNC B1 ;  /* 0x0000000000017941 */ /* 0x000fea0003800000 */
.L_x_112:
        /* <DEDUP_REMOVED lines=12> */
.L_x_115:
[----:B------:R-:W-:Y:S05]  /*43a0*/  BSYNC B1 ;  /* 0x0000000000017941 */ /* 0x000fea0003800000 */
.L_x_114:
        /* <DEDUP_REMOVED lines=12> */
.L_x_117:
[----:B------:R-:W-:Y:S05]  /*4470*/  BSYNC B1 ;  /* 0x0000000000017941 */ /* 0x000fea0003800000 */
.L_x_116:
        /* <DEDUP_REMOVED lines=12> */
.L_x_119:
[----:B------:R-:W-:Y:S05]  /*4540*/  BSYNC B1 ;  /* 0x0000000000017941 */ /* 0x000fea0003800000 */
.L_x_118:
        /* <DEDUP_REMOVED lines=12> */
.L_x_121:
[----:B------:R-:W-:Y:S05]  /*4610*/  BSYNC B1 ;  /* 0x0000000000017941 */ /* 0x000fea0003800000 */
.L_x_120:
        /* <DEDUP_REMOVED lines=12> */
.L_x_123:
[----:B------:R-:W-:Y:S05]  /*46e0*/  BSYNC B1 ;  /* 0x0000000000017941 */ /* 0x000fea0003800000 */
.L_x_122:
        /* <DEDUP_REMOVED lines=12> */
.L_x_125:
[----:B------:R-:W-:Y:S05]  /*47b0*/  BSYNC B1 ;  /* 0x0000000000017941 */ /* 0x000fea0003800000 */
.L_x_124:
        /* <DEDUP_REMOVED lines=12> */
.L_x_127:
[----:B------:R-:W-:Y:S05]  /*4880*/  BSYNC B1 ;  /* 0x0000000000017941 */ /* 0x000fea0003800000 */
.L_x_126:
        /* <DEDUP_REMOVED lines=12> */
.L_x_129:
[----:B------:R-:W-:Y:S05]  /*4950*/  BSYNC B1 ;  /* 0x0000000000017941 */ /* 0x000fea0003800000 */
.L_x_128:
        /* <DEDUP_REMOVED lines=12> */
.L_x_131:
[----:B------:R-:W-:Y:S05]  /*4a20*/  BSYNC B1 ;  /* 0x0000000000017941 */ /* 0x000fea0003800000 */
.L_x_130:
        /* <DEDUP_REMOVED lines=12> */
.L_x_133:
[----:B------:R-:W-:Y:S05]  /*4af0*/  BSYNC B1 ;  /* 0x0000000000017941 */ /* 0x000fea0003800000 */
.L_x_132:
        /* <DEDUP_REMOVED lines=12> */
.L_x_135:
[----:B------:R-:W-:Y:S05]  /*4bc0*/  BSYNC B1 ;  /* 0x0000000000017941 */ /* 0x000fea0003800000 */
.L_x_134:
        /* <DEDUP_REMOVED lines=12> */
.L_x_137:
[----:B------:R-:W-:Y:S05]  /*4c90*/  BSYNC B1 ;  /* 0x0000000000017941 */ /* 0x000fea0003800000 */
.L_x_136:
        /* <DEDUP_REMOVED lines=12> */
.L_x_139:
[----:B------:R-:W-:Y:S05]  /*4d60*/  BSYNC B1 ;  /* 0x0000000000017941 */ /* 0x000fea0003800000 */
.L_x_138:
        /* <DEDUP_REMOVED lines=12> */
.L_x_141:
[----:B------:R-:W-:Y:S05]  /*4e30*/  BSYNC B1 ;  /* 0x0000000000017941 */ /* 0x000fea0003800000 */
.L_x_140:
        /* <DEDUP_REMOVED lines=12> */
.L_x_143:
[----:B------:R-:W-:Y:S05]  /*4f00*/  BSYNC B1 ;  /* 0x0000000000017941 */ /* 0x000fea0003800000 */
.L_x_142:
        /* <DEDUP_REMOVED lines=12> */
.L_x_145:
[----:B------:R-:W-:Y:S05]  /*4fd0*/  BSYNC B1 ;  /* 0x0000000000017941 */ /* 0x000fea0003800000 */
.L_x_144:
        /* <DEDUP_REMOVED lines=12> */
.L_x_147:
[----:B------:R-:W-:Y:S05]  /*50a0*/  BSYNC B1 ;  /* 0x0000000000017941 */ /* 0x000fea0003800000 */
.L_x_146:
        /* <DEDUP_REMOVED lines=12> */
.L_x_149:
[----:B------:R-:W-:Y:S05]  /*5170*/  BSYNC B1 ;  /* 0x0000000000017941 */ /* 0x000fea0003800000 */
.L_x_148:
        /* <DEDUP_REMOVED lines=12> */
.L_x_151:
[----:B------:R-:W-:Y:S05]  /*5240*/  BSYNC B1 ;  /* 0x0000000000017941 */ /* 0x000fea0003800000 */
.L_x_150:
[----:B-----5:R-:W-:Y:S01]  /*5250*/  HADD2.F32 R8, -RZ, R172.H0_H0 ;  /* 0x200000acff087230 */ /* 0x020fe20000004100 */
[----:B------:R-:W-:Y:S01]  /*5260*/  ISETP.GT.AND P1, PT, R0, 0x79, P0 ;  /* 0x000000790000780c */ /* 0x000fe20000724270 */
[----:B------:R-:W-:Y:S01]  /*5270*/  BSSY B1, `(.L_x_152) ;  /* 0x000000c000017945 */ /* 0x000fe20003800000 */
[----:B------:R-:W-:Y:S02]  /*5280*/  IADD3 R153, P0, R153, 0x80, RZ ;  /* 0x0000008099997810 */ /* 0x000fe40007f1e0ff */
[----:B-1----:R-:W-:Y:S01]  /*5290*/  FMUL R91, R8, R155 ;  /* 0x0000009b085b7220 */ /* 0x002fe20000400000 */
[----:B------:R-:W-:-:S03]  /*52a0*/  @P2 IMAD.MOV.U32 R8, RZ, RZ, R168 ;  /* 0x000000ffff082224 */ /* 0x000fc600078e00a8 */
[----:B------:R-:W-:-:S05]  /*52b0*/  FFMA R91, R150, R154, R91 ;  /* 0x0000009a965b7223 */ /* 0x000fca000000005b */
[----:B------:R-:W-:-:S04]  /*52c0*/  F2FP.F16.F32.PACK_AB R91, RZ, R91 ;  /* 0x0000005bff5b723e */ /* 0x000fc800000000ff */
[----:B------:R-:W-:Y:S01]  /*52d0*/  PRMT R90, R91, 0x7610, R90 ;  /* 0x000076105b5a7816 */ /* 0x000fe2000000005a */
[----:B------:R-:W-:Y:S02]  /*52e0*/  IMAD.X R91, RZ, RZ, R9, P0 ;  /* 0x000000ffff5b7224 */ /* 0x000fe400000e0609 */
[----:B------:R-:W-:-:S05]  /*52f0*/  @P2 IMAD.MOV.U32 R9, RZ, RZ, R169 ;  /* 0x000000ffff092224 */ /* 0x000fca00078e00a9 */
[----:B------:R1:W-:Y:S01]  /*5300*/  @P2 STG.E.U16 desc[UR36][R8.64+0xf0], R90 ;  /* 0x0000f05a08002986 */ /* 0x0003e2000c101524 */
[----:B------:R-:W-:Y:S05]  /*5310*/  @!P1 BRA `(.L_x_153) ;  /* 0x0000000000049947 */ /* 0x000fea0003800000 */
[----:B------:R0:W5:Y:S02]  /*5320*/  LDG.E.LTC128B.U16 R172, desc[UR36][R88.64+0xf2] ;  /* 0x0000f22458ac7981 */ /* 0x000164000c1e1520 */
.L_x_153:
[----:B------:R-:W-:Y:S05]  /*5330*/  BSYNC B1 ;  /* 0x0000000000017941 */ /* 0x000fea0003800000 */
.L_x_152:
[----:B-1---5:R-:W-:Y:S01]  /*5340*/  HADD2.F32 R8, -RZ, R172.H0_H0 ;  /* 0x200000acff087230 */ /* 0x022fe20000004100 */
[----:B------:R-:W-:Y:S01]  /*5350*/  ISETP.GT.AND P0, PT, R3, 0x80, PT ;  /* 0x000000800300780c */ /* 0x000fe20003f04270 */
[----:B------:R-:W-:-:S03]  /*5360*/  IMAD R90, R91, R14, RZ ;  /* 0x0000000e5b5a7224 */ /* 0x000fc600078e02ff */
[----:B0-2---:R-:W-:Y:S01]  /*5370*/  FMUL R88, R8, R155 ;  /* 0x0000009b08587220 */ /* 0x005fe20000400000 */
[C---:B------:R-:W-:Y:S01]  /*5380*/  IMAD R97, R153.reuse, R15, R90 ;  /* 0x0000000f99617224 */ /* 0x040fe200078e025a */
[----:B------:R-:W-:Y:S01]  /*5390*/  ISETP.GT.AND P3, PT, R0, RZ, P0 ;  /* 0x000000ff0000720c */ /* 0x000fe20000764270 */
[----:B------:R-:W-:-:S04]  /*53a0*/  IMAD.WIDE.U32 R8, R153, R14, R156 ;  /* 0x0000000e99087225 */ /* 0x000fc800078e009c */
[----:B------:R-:W-:Y:S01]  /*53b0*/  FFMA R151, R151, R154, R88 ;  /* 0x0000009a97977223 */ /* 0x000fe20000000058 */
[----:B------:R-:W-:Y:S01]  /*53c0*/  IMAD.IADD R9, R9, 0x1, R97 ;  /* 0x0000000109097824 */ /* 0x000fe200078e0261 */
[----:B------:R-:W-:-:S03]  /*53d0*/  LEA R88, P2, R8, R10, 0x1 ;  /* 0x0000000a08587211 */ /* 0x000fc600078408ff */
[----:B------:R-:W-:Y:S02]  /*53e0*/  F2FP.F16.F32.PACK_AB R151, RZ, R151 ;  /* 0x00000097ff97723e */ /* 0x000fe400000000ff */
[----:B------:R-:W-:-:S03]  /*53f0*/  LEA.HI.X R89, R8, R11, R9, 0x1, P2 ;  /* 0x0000000b08597211 */ /* 0x000fc600010f0c09 */
[----:B------:R0:W-:Y:S04]  /*5400*/  @P1 STG.E.U16 desc[UR36][R168.64+0xf2], R151 ;  /* 0x0000f297a8001986 */ /* 0x0001e8000c101524 */
[----:B------:R-:W2:Y:S01]  /*5410*/  @P3 LDG.E.LTC128B.U16 R172, desc[UR36][R88.64] ;  /* 0x0000002458ac3981 */ /* 0x000ea2000c1e1520 */
[----:B------:R-:W-:Y:S01]  /*5420*/  IMAD.WIDE.U32 R8, R153, R14, R6 ;  /* 0x0000000e99087225 */ /* 0x000fe200078e0006 */
[----:B------:R-:W-:Y:S01]  /*5430*/  SHF.L.U64.HI R95, R4, 0x8, R5 ;  /* 0x00000008045f7819 */ /* 0x000fe20000010205 */
[----:B------:R-:W-:Y:S01]  /*5440*/  BSSY B1, `(.L_x_154) ;  /* 0x0000011000017945 */ /* 0x000fe20003800000 */
[----:B------:R-:W-:Y:S01]  /*5450*/  ISETP.GT.AND P2, PT, R0, 0x1, P0 ;  /* 0x000000010000780c */ /* 0x000fe20000744270 */
[----:B------:R-:W-:Y:S02]  /*5460*/  IMAD.IADD R9, R97, 0x1, R9 ;  /* 0x0000000161097824 */ /* 0x000fe400078e0209 */
[----:B------:R-:W-:-:S02]  /*5470*/  IMAD.SHL.U32 R93, R4, 0x100, RZ ;  /* 0x00000100045d7824 */ /* 0x000fc400078e00ff */
[----:B--2---:R-:W-:-:S05]  /*5480*/  HADD2.F32 R90, -RZ, R172.H0_H0 ;  /* 0x200000acff5a7230 */ /* 0x004fca0000004100 */
[----:B------:R-:W-:Y:S01]  /*5490*/  FMUL R15, R90, R155 ;  /* 0x0000009b5a0f7220 */ /* 0x000fe20000400000 */
[----:B------:R-:W-:Y:S01]  /*54a0*/  IMAD.WIDE.U32 R90, R23, R12, R8 ;  /* 0x0000000c175a7225 */ /* 0x000fe200078e0008 */
[----:B------:R-:W-:-:S03]  /*54b0*/  IADD3 R8, P1, R93, R158, RZ ;  /* 0x0000009e5d087210 */ /* 0x000fc60007f3e0ff */
[----:B------:R-:W-:Y:S01]  /*54c0*/  FFMA R15, R24, R154, R15 ;  /* 0x0000009a180f7223 */ /* 0x000fe2000000000f */
[----:B------:R-:W-:Y:S01]  /*54d0*/  IADD3 R5, R13, R91, RZ ;  /* 0x0000005b0d057210 */ /* 0x000fe20007ffe0ff */
[----:B------:R-:W-:Y:S01]  /*54e0*/  IMAD.X R9, R95, 0x1, R159, P1 ;  /* 0x000000015f097824 */ /* 0x000fe200008e069f */
[C---:B------:R-:W-:Y:S02]  /*54f0*/  LEA R4, P4, R90.reuse, R10, 0x1 ;  /* 0x0000000a5a047211 */ /* 0x040fe400078808ff */
[----:B------:R-:W-:Y:S02]  /*5500*/  F2FP.F16.F32.PACK_AB R15, RZ, R15 ;  /* 0x0000000fff0f723e */ /* 0x000fe400000000ff */
[----:B------:R-:W-:-:S03]  /*5510*/  LEA.HI.X R5, R90, R11, R5, 0x1, P4 ;  /* 0x0000000b5a057211 */ /* 0x000fc600020f0c05 */
[----:B------:R0:W-:Y:S01]  /*5520*/  @P3 STG.E.U16 desc[UR36][R8.64], R15 ;  /* 0x0000000f08003986 */ /* 0x0001e2000c101524 */
[----:B------:R-:W-:Y:S05]  /*5530*/  @!P2 BRA `(.L_x_155) ;  /* 0x000000000004a947 */ /* 0x000fea0003800000 */
[----:B------:R1:W5:Y:S02]  /*5540*/  LDG.E.LTC128B.U16 R172, desc[UR36][R4.64+0x2] ;  /* 0x0000022404ac7981 */ /* 0x000364000c1e1520 */
.L_x_155:
[----:B------:R-:W-:Y:S05]  /*5550*/  BSYNC B1 ;  /* 0x0000000000017941 */ /* 0x000fea0003800000 */
.L_x_154:
[----:B-----5:R-:W-:Y:S01]  /*5560*/  HADD2.F32 R24, -RZ, R172.H0_H0 ;  /* 0x200000acff187230 */ /* 0x020fe20000004100 */
[----:B------:R-:W-:Y:S01]  /*5570*/  ISETP.GT.AND P1, PT, R3, 0x88, PT ;  /* 0x000000880300780c */ /* 0x000fe20003f24270 */
[----:B0-----:R-:W-:Y:S01]  /*5580*/  IMAD.WIDE.U32 R14, R153, R14, R162 ;  /* 0x0000000e990e7225 */ /* 0x001fe200078e00a2 */
[----:B------:R-:W-:Y:S03]  /*5590*/  BSSY B1, `(.L_x_156) ;  /* 0x000000e000017945 */ /* 0x000fe60003800000 */
[----:B------:R-:W-:Y:S01]  /*55a0*/  FMUL R24, R24, R155 ;  /* 0x0000009b18187220 */ /* 0x000fe20000400000 */
[----:B------:R-:W-:Y:S01]  /*55b0*/  ISETP.GT.AND P3, PT, R0, RZ, P1 ;  /* 0x000000ff0000720c */ /* 0x000fe20000f64270 */
[----:B------:R-:W-:Y:S01]  /*55c0*/  IMAD.IADD R97, R97, 0x1, R15 ;  /* 0x0000000161617824 */ /* 0x000fe200078e020f */
[----:B------:R-:W-:Y:S01]  /*55d0*/  IADD3 R21, P5, R20, R14, RZ ;  /* 0x0000000e14157210 */ /* 0x000fe20007fbe0ff */
[----:B------:R-:W-:Y:S01]  /*55e0*/  FFMA R24, R25, R154, R24 ;  /* 0x0000009a19187223 */ /* 0x000fe20000000018 */
[----:B------:R-:W-:-:S03]  /*55f0*/  IADD3 R20, P4, R6, R14, RZ ;  /* 0x0000000e06147210 */ /* 0x000fc60007f9e0ff */
[----:B------:R-:W-:Y:S01]  /*5600*/  IMAD.X R156, R97, 0x1, R157, P5 ;  /* 0x00000001619c7824 */ /* 0x000fe200028e069d */
[----:B------:R-:W-:Y:S02]  /*5610*/  F2FP.F16.F32.PACK_AB R24, RZ, R24 ;  /* 0x00000018ff18723e */ /* 0x000fe400000000ff */
[----:B------:R-:W-:-:S03]  /*5620*/  LEA R14, P5, R21, R10, 0x1 ;  /* 0x0000000a150e7211 */ /* 0x000fc600078a08ff */
[----:B------:R0:W-:Y:S01]  /*5630*/  @P2 STG.E.U16 desc[UR36][R8.64+0x2], R24 ;  /* 0x0000021808002986 */ /* 0x0001e2000c101524 */
[----:B------:R-:W-:Y:S01]  /*5640*/  LEA.HI.X R15, R21, R11, R156, 0x1, P5 ;  /* 0x0000000b150f7211 */ /* 0x000fe200028f0c9c */
[----:B------:R-:W-:Y:S08]  /*5650*/  @!P3 BRA `(.L_x_157) ;  /* 0x000000000004b947 */ /* 0x000ff00003800000 */
[----:B------:R2:W5:Y:S02]  /*5660*/  LDG.E.LTC128B.U16 R172, desc[UR36][R14.64] ;  /* 0x000000240eac7981 */ /* 0x000564000c1e1520 */
.L_x_157:
[----:B------:R-:W-:Y:S05]  /*5670*/  BSYNC B1 ;  /* 0x0000000000017941 */ /* 0x000fea0003800000 */
.L_x_156:
[----:B-----5:R-:W-:Y:S01]  /*5680*/  HADD2.F32 R6, -RZ, R172.H0_H0 ;  /* 0x200000acff067230 */ /* 0x020fe20000004100 */
[----:B------:R-:W-:Y:S01]  /*5690*/  ISETP.GT.AND P2, PT, R0, 0x1, P1 ;  /* 0x000000010000780c */ /* 0x000fe20000f44270 */
[----:B------:R-:W-:Y:S01]  /*56a0*/  IMAD.X R21, R7, 0x1, R97, P4 ;  /* 0x0000000107157824 */ /* 0x000fe200020e0661 */
[----:B------:R-:W-:Y:S02]  /*56b0*/  BSSY B1, `(.L_x_158) ;  /* 0x000000d000017945 */ /* 0x000fe40003800000 */
[----:B------:R-:W-:Y:S01]  /*56c0*/  FMUL R3, R6, R155 ;  /* 0x0000009b06037220 */ /* 0x000fe20000400000 */
[----:B------:R-:W-:Y:S01]  /*56d0*/  IADD3 R6, P4, R8, R165, RZ ;  /* 0x000000a508067210 */ /* 0x000fe20007f9e0ff */
[----:B--2---:R-:W-:-:S04]  /*56e0*/  IMAD.WIDE.U32 R14, R23, R12, R20 ;  /* 0x0000000c170e7225 */ /* 0x004fc800078e0014 */
[----:B------:R-:W-:Y:S01]  /*56f0*/  FFMA R3, R26, R154, R3 ;  /* 0x0000009a1a037223 */ /* 0x000fe20000000003 */
[----:B------:R-:W-:Y:S01]  /*5700*/  IMAD.X R7, R9, 0x1, R167, P4 ;  /* 0x0000000109077824 */ /* 0x000fe200020e06a7 */
[----:B------:R-:W-:Y:S01]  /*5710*/  LEA R10, P5, R14, R10, 0x1 ;  /* 0x0000000a0e0a7211 */ /* 0x000fe200078a08ff */
[----:B------:R-:W-:Y:S02]  /*5720*/  IMAD.IADD R13, R13, 0x1, R15 ;  /* 0x000000010d0d7824 */ /* 0x000fe400078e020f */
[----:B------:R-:W-:-:S03]  /*5730*/  F2FP.F16.F32.PACK_AB R3, RZ, R3 ;  /* 0x00000003ff03723e */ /* 0x000fc600000000ff */
[----:B------:R-:W-:Y:S02]  /*5740*/  LEA.HI.X R11, R14, R11, R13, 0x1, P5 ;  /* 0x0000000b0e0b7211 */ /* 0x000fe400028f0c0d */
[----:B------:R2:W-:Y:S01]  /*5750*/  @P3 STG.E.U16 desc[UR36][R6.64], R3 ;  /* 0x0000000306003986 */ /* 0x0005e2000c101524 */
[----:B------:R-:W-:Y:S05]  /*5760*/  @!P2 BRA `(.L_x_159) ;  /* 0x000000000004a947 */ /* 0x000fea0003800000 */
[----:B------:R0:W5:Y:S02]  /*5770*/  LDG.E.LTC128B.U16 R172, desc[UR36][R10.64+0x2] ;  /* 0x000002240aac7981 */ /* 0x000164000c1e1520 */
.L_x_159:
[----:B------:R-:W-:Y:S05]  /*5780*/  BSYNC B1 ;  /* 0x0000000000017941 */ /* 0x000fea0003800000 */
.L_x_158:
[----:B-----5:R-:W-:Y:S01]  /*5790*/  HADD2.F32 R12, -RZ, R172.H0_H0 ;  /* 0x200000acff0c7230 */ /* 0x020fe20000004100 */
[----:B------:R-:W-:Y:S01]  /*57a0*/  ISETP.GT.AND P3, PT, R0, 0x8, P0 ;  /* 0x000000080000780c */ /* 0x000fe20000764270 */
[----:B------:R-:W-:Y:S03]  /*57b0*/  BSSY B1, `(.L_x_160) ;  /* 0x0000007000017945 */ /* 0x000fe60003800000 */
[----:B------:R-:W-:-:S04]  /*57c0*/  FMUL R12, R12, R155 ;  /* 0x0000009b0c0c7220 */ /* 0x000fc80000400000 */
[----:B------:R-:W-:-:S05]  /*57d0*/  FFMA R12, R27, R154, R12 ;  /* 0x0000009a1b0c7223 */ /* 0x000fca000000000c */
[----:B------:R-:W-:-:S05]  /*57e0*/  F2FP.F16.F32.PACK_AB R12, RZ, R12 ;  /* 0x0000000cff0c723e */ /* 0x000fca00000000ff */
[----:B------:R0:W-:Y:S01]  /*57f0*/  @P2 STG.E.U16 desc[UR36][R6.64+0x2], R12 ;  /* 0x0000020c06002986 */ /* 0x0001e2000c101524 */
[----:B------:R-:W-:Y:S05]  /*5800*/  @!P3 BRA `(.L_x_161) ;  /* 0x000000000004b947 */ /* 0x000fea0003800000 */
[----:B------:R0:W5:Y:S02]  /*5810*/  LDG.E.LTC128B.U16 R172, desc[UR36][R4.64+0x10] ;  /* 0x0000102404ac7981 */ /* 0x000164000c1e1520 */
.L_x_161:
[----:B------:R-:W-:Y:S05]  /*5820*/  BSYNC B1 ;  /* 0x0000000000017941 */ /* 0x000fea0003800000 */
.L_x_160:
[----:B0-2--5:R-:W-:Y:S01]  /*5830*/  HADD2.F32 R6, -RZ, R172.H0_H0 ;  /* 0x200000acff067230 */ /* 0x025fe20000004100 */
[----:B------:R-:W-:Y:S01]  /*5840*/  MOV R7, R9 ;  /* 0x0000000900077202 */ /* 0x000fe20000000f00 */
[----:B------:R-:W-:Y:S01]  /*5850*/  BSSY B1, `(.L_x_162) ;  /* 0x0000009000017945 */ /* 0x000fe20003800000 */
[----:B------:R-:W-:Y:S02]  /*5860*/  ISETP.GT.AND P2, PT, R0, 0x9, P0 ;  /* 0x000000090000780c */ /* 0x000fe40000744270 */
[----:B------:R-:W-:Y:S01]  /*5870*/  FMUL R3, R6, R155 ;  /* 0x0000009b06037220 */ /* 0x000fe20000400000 */
[----:B------:R-:W-:-:S03]  /*5880*/  IMAD.MOV.U32 R6, RZ, RZ, R8 ;  /* 0x000000ffff067224 */ /* 0x000fc600078e0008 */
[----:B------:R-:W-:-:S05]  /*5890*/  FFMA R3, R28, R154, R3 ;  /* 0x0000009a1c037223 */ /* 0x000fca0000000003 */
[----:B------:R-:W-:-:S05]  /*58a0*/  F2FP.F16.F32.PACK_AB R3, RZ, R3 ;  /* 0x00000003ff03723e */ /* 0x000fca00000000ff */
[----:B------:R0:W-:Y:S01]  /*58b0*/  @P3 STG.E.U16 desc[UR36][R6.64+0x10], R3 ;  /* 0x0000100306003986 */ /* 0x0001e2000c101524 */
[----:B------:R-:W-:Y:S05]  /*58c0*/  @!P2 BRA `(.L_x_163) ;  /* 0x000000000004a947 */ /* 0x000fea0003800000 */
[----:B------:R2:W5:Y:S02]  /*58d0*/  LDG.E.LTC128B.U16 R172, desc[UR36][R4.64+0x12] ;  /* 0x0000122404ac7981 */ /* 0x000564000c1e1520 */
.L_x_163:
[----:B------:R-:W-:Y:S05]  /*58e0*/  BSYNC B1 ;  /* 0x0000000000017941 */ /* 0x000fea0003800000 */
.L_x_162:
        /* <DEDUP_REMOVED lines=9> */
.L_x_165:
[----:B------:R-:W-:Y:S05]  /*5980*/  BSYNC B1 ;  /* 0x0000000000017941 */ /* 0x000fea0003800000 */
.L_x_164:
[----:B0----5:R-:W-:Y:S01]  /*5990*/  HADD2.F32 R12, -RZ, R172.H0_H0 ;  /* 0x200000acff0c7230 */ /* 0x021fe20000004100 */
[----:B------:R-:W-:Y:S01]  /*59a0*/  IADD3 R8, P3, R165, R8, RZ ;  /* 0x00000008a5087210 */ /* 0x000fe20007f7e0ff */
[----:B------:R-:W-:Y:S01]  /*59b0*/  BSSY B1, `(.L_x_166) ;  /* 0x0000009000017945 */ /* 0x000fe20003800000 */
[----:B------:R-:W-:Y:S02]  /*59c0*/  ISETP.GT.AND P2, PT, R0, 0x9, P1 ;  /* 0x000000090000780c */ /* 0x000fe40000f44270 */
[----:B------:R-:W-:Y:S01]  /*59d0*/  FMUL R3, R12, R155 ;  /* 0x0000009b0c037220 */ /* 0x000fe20000400000 */
[----:B------:R-:W-:-:S03]  /*59e0*/  IMAD.X R9, R167, 0x1, R9, P3 ;  /* 0x00000001a7097824 */ /* 0x000fc600018e0609 */
[----:B------:R-:W-:-:S05]  /*59f0*/  FFMA R3, R30, R154, R3 ;  /* 0x0000009a1e037223 */ /* 0x000fca0000000003 */
[----:B------:R-:W-:-:S05]  /*5a00*/  F2FP.F16.F32.PACK_AB R3, RZ, R3 ;  /* 0x00000003ff03723e */ /* 0x000fca00000000ff */
[----:B------:R0:W-:Y:S01]  /*5a10*/  @P4 STG.E.U16 desc[UR36][R8.64+0x10], R3 ;  /* 0x0000100308004986 */ /* 0x0001e2000c101524 */
[----:B------:R-:W-:Y:S05]  /*5a20*/  @!P2 BRA `(.L_x_167) ;  /* 0x000000000004a947 */ /* 0x000fea0003800000 */
[----:B------:R0:W5:Y:S02]  /*5a30*/  LDG.E.LTC128B.U16 R172, desc[UR36][R10.64+0x12] ;  /* 0x000012240aac7981 */ /* 0x000164000c1e1520 */
.L_x_167:
[----:B------:R-:W-:Y:S05]  /*5a40*/  BSYNC B1 ;  /* 0x0000000000017941 */ /* 0x000fea0003800000 */
.L_x_166:
[----:B0----5:R-:W-:Y:S01]  /*5a50*/  HADD2.F32 R8, -RZ, R172.H0_H0 ;  /* 0x200000acff087230 */ /* 0x021fe20000004100 */
[----:B------:R-:W-:Y:S01]  /*5a60*/  ISETP.GT.AND P3, PT, R0, 0x10, P0 ;  /* 0x000000100000780c */ /* 0x000fe20000764270 */
[----:B------:R-:W-:Y:S03]  /*5a70*/  BSSY B1, `(.L_x_168) ;  /* 0x0000009000017945 */ /* 0x000fe60003800000 */
[----:B------:R-:W-:-:S04]  /*5a80*/  FMUL R8, R8, R155 ;  /* 0x0000009b08087220 */ /* 0x000fc80000400000 */
[----:B------:R-:W-:Y:S01]  /*5a90*/  FFMA R31, R31, R154, R8 ;  /* 0x0000009a1f1f7223 */ /* 0x000fe20000000008 */
[----:B------:R-:W-:-:S04]  /*5aa0*/  IADD3 R8, P4, P5, R165, R158, R93 ;  /* 0x0000009ea5087210 */ /* 0x000fc80007d9e05d */
[----:B------:R-:W-:Y:S02]  /*5ab0*/  F2FP.F16.F32.PACK_AB R31, RZ, R31 ;  /* 0x0000001fff1f723e */ /* 0x000fe400000000ff */
[----:B------:R-:W-:-:S05]  /*5ac0*/  IADD3.X R9, R167, R159, R95, P4, P5 ;  /* 0x0000009fa7097210 */ /* 0x000fca00027ea45f */
[----:B------:R0:W-:Y:S01]  /*5ad0*/  @P2 STG.E.U16 desc[UR36][R8.64+0x12], R31 ;  /* 0x0000121f08002986 */ /* 0x0001e2000c101524 */
[----:B------:R-:W-:Y:S05]  /*5ae0*/  @!P3 BRA `(.L_x_169) ;  /* 0x000000000004b947 */ /* 0x000fea0003800000 */
[----:B------:R0:W5:Y:S02]  /*5af0*/  LDG.E.LTC128B.U16 R172, desc[UR36][R4.64+0x20] ;  /* 0x0000202404ac7981 */ /* 0x000164000c1e1520 */
.L_x_169:
[----:B------:R-:W-:Y:S05]  /*5b00*/  BSYNC B1 ;  /* 0x0000000000017941 */ /* 0x000fea0003800000 */
.L_x_168:
        /* <DEDUP_REMOVED lines=9> */
.L_x_171:
[----:B------:R-:W-:Y:S05]  /*5ba0*/  BSYNC B1 ;  /* 0x0000000000017941 */ /* 0x000fea0003800000 */
.L_x_170:
        /* <DEDUP_REMOVED lines=9> */
.L_x_173:
[----:B------:R-:W-:Y:S05]  /*5c40*/  BSYNC B1 ;  /* 0x0000000000017941 */ /* 0x000fea0003800000 */
.L_x_172:
[----:B0----5:R-:W-:Y:S01]  /*5c50*/  HADD2.F32 R12, -RZ, R172.H0_H0 ;  /* 0x200000acff0c7230 */ /* 0x021fe20000004100 */
        /* <DEDUP_REMOVED lines=8> */
.L_x_175:
[----:B------:R-:W-:Y:S05]  /*5ce0*/  BSYNC B1 ;  /* 0x0000000000017941 */ /* 0x000fea0003800000 */
.L_x_174:
        /* <DEDUP_REMOVED lines=9> */
.L_x_177:
[----:B------:R-:W-:Y:S05]  /*5d80*/  BSYNC B1 ;  /* 0x0000000000017941 */ /* 0x000fea0003800000 */
.L_x_176:
        /* <DEDUP_REMOVED lines=9> */
.L_x_179:
[----:B------:R-:W-:Y:S05]  /*5e20*/  BSYNC B1 ;  /* 0x0000000000017941 */ /* 0x000fea0003800000 */
.L_x_178:
        /* <DEDUP_REMOVED lines=9> */
.L_x_181:
[----:B------:R-:W-:Y:S05]  /*5ec0*/  BSYNC B1 ;  /* 0x0000000000017941 */ /* 0x000fea0003800000 */
.L_x_180:
        /* <DEDUP_REMOVED lines=9> */
.L_x_183:
[----:B------:R-:W-:Y:S05]  /*5f60*/  BSYNC B1 ;  /* 0x0000000000017941 */ /* 0x000fea0003800000 */
.L_x_182:
        /* <DEDUP_REMOVED lines=9> */
.L_x_185:
[----:B------:R-:W-:Y:S05]  /*6000*/  BSYNC B1 ;  /* 0x0000000000017941 */ /* 0x000fea0003800000 */
.L_x_184:
        /* <DEDUP_REMOVED lines=9> */
.L_x_187:
[----:B------:R-:W-:Y:S05]  /*60a0*/  BSYNC B1 ;  /* 0x0000000000017941 */ /* 0x000fea0003800000 */
.L_x_186:
        /* <DEDUP_REMOVED lines=9> */
.L_x_189:
[----:B------:R-:W-:Y:S05]  /*6140*/  BSYNC B1 ;  /* 0x0000000000017941 */ /* 0x000fea0003800000 */
.L_x_188:
        /* <DEDUP_REMOVED lines=9> */
.L_x_191:
[----:B------:R-:W-:Y:S05]  /*61e0*/  BSYNC B1 ;  /* 0x0000000000017941 */ /* 0x000fea0003800000 */
.L_x_190:
        /* <DEDUP_REMOVED lines=9> */
.L_x_193:
[----:B------:R-:W-:Y:S05]  /*6280*/  BSYNC B1 ;  /* 0x0000000000017941 */ /* 0x000fea0003800000 */
.L_x_192:
        /* <DEDUP_REMOVED lines=9> */
.L_x_195:
[----:B------:R-:W-:Y:S05]  /*6320*/  BSYNC B1 ;  /* 0x0000000000017941 */ /* 0x000fea0003800000 */
.L_x_194:
        /* <DEDUP_REMOVED lines=9> */
.L_x_197:
[----:B------:R-:W-:Y:S05]  /*63c0*/  BSYNC B1 ;  /* 0x0000000000017941 */ /* 0x000fea0003800000 */
.L_x_196:
        /* <DEDUP_REMOVED lines=9> */
.L_x_199:
[----:B------:R-:W-:Y:S05]  /*6460*/  BSYNC B1 ;  /* 0x0000000000017941 */ /* 0x000fea0003800000 */
.L_x_198:
        /* <DEDUP_REMOVED lines=9> */
.L_x_201:
[----:B------:R-:W-:Y:S05]  /*6500*/  BSYNC B1 ;  /* 0x0000000000017941 */ /* 0x000fea0003800000 */
.L_x_200:
        /* <DEDUP_REMOVED lines=9> */
.L_x_203:
[----:B------:R-:W-:Y:S05]  /*65a0*/  BSYNC B1 ;  /* 0x0000000000017941 */ /* 0x000fea0003800000 */
.L_x_202:
        /* <DEDUP_REMOVED lines=9> */
.L_x_205:
[----:B------:R-:W-:Y:S05]  /*6640*/  BSYNC B1 ;  /* 0x0000000000017941 */ /* 0x000fea0003800000 */
.L_x_204:
        /* <DEDUP_REMOVED lines=9> */
.L_x_207:
[----:B------:R-:W-:Y:S05]  /*66e0*/  BSYNC B1 ;  /* 0x0000000000017941 */ /* 0x000fea0003800000 */
.L_x_206:
        /* <DEDUP_REMOVED lines=9> */
.L_x_209:
[----:B------:R-:W-:Y:S05]  /*6780*/  BSYNC B1 ;  /* 0x0000000000017941 */ /* 0x000fea0003800000 */
.L_x_208:
        /* <DEDUP_REMOVED lines=9> */
.L_x_211:
[----:B------:R-:W-:Y:S05]  /*6820*/  BSYNC B1 ;  /* 0x0000000000017941 */ /* 0x000fea0003800000 */
.L_x_210:
        /* <DEDUP_REMOVED lines=9> */
.L_x_213:
[----:B------:R-:W-:Y:S05]  /*68c0*/  BSYNC B1 ;  /* 0x0000000000017941 */ /* 0x000fea0003800000 */
.L_x_212:
        /* <DEDUP_REMOVED lines=9> */
.L_x_215:
[----:B------:R-:W-:Y:S05]  /*6960*/  BSYNC B1 ;  /* 0x0000000000017941 */ /* 0x000fea0003800000 */
.L_x_214:
        /* <DEDUP_REMOVED lines=9> */
.L_x_217:
[----:B------:R-:W-:Y:S05]  /*6a00*/  BSYNC B1 ;  /* 0x0000000000017941 */ /* 0x000fea0003800000 */
.L_x_216:
        /* <DEDUP_REMOVED lines=9> */
.L_x_219:
[----:B------:R-:W-:Y:S05]  /*6aa0*/  BSYNC B1 ;  /* 0x0000000000017941 */ /* 0x000fea0003800000 */
.L_x_218:
        /* <DEDUP_REMOVED lines=9> */
.L_x_221:
[----:B------:R-:W-:Y:S05]  /*6b40*/  BSYNC B1 ;  /* 0x0000000000017941 */ /* 0x000fea0003800000 */
.L_x_220:
        /* <DEDUP_REMOVED lines=9> */
.L_x_223:
[----:B------:R-:W-:Y:S05]  /*6be0*/  BSYNC B1 ;  /* 0x0000000000017941 */ /* 0x000fea0003800000 */
.L_x_222:
        /* <DEDUP_REMOVED lines=9> */
.L_x_225:
[----:B------:R-:W-:Y:S05]  /*6c80*/  BSYNC B1 ;  /* 0x0000000000017941 */ /* 0x000fea0003800000 */
.L_x_224:
        /* <DEDUP_REMOVED lines=9> */
.L_x_227:
[----:B------:R-:W-:Y:S05]  /*6d20*/  BSYNC B1 ;  /* 0x0000000000017941 */ /* 0x000fea0003800000 */
.L_x_226:
        /* <DEDUP_REMOVED lines=9> */
.L_x_229:
[----:B------:R-:W-:Y:S05]  /*6dc0*/  BSYNC B1 ;  /* 0x0000000000017941 */ /* 0x000fea0003800000 */
.L_x_228:
        /* <DEDUP_REMOVED lines=9> */
.L_x_231:
[----:B------:R-:W-:Y:S05]  /*6e60*/  BSYNC B1 ;  /* 0x0000000000017941 */ /* 0x000fea0003800000 */
.L_x_230:
        /* <DEDUP_REMOVED lines=9> */
.L_x_233:
[----:B------:R-:W-:Y:S05]  /*6f00*/  BSYNC B1 ;  /* 0x0000000000017941 */ /* 0x000fea0003800000 */
.L_x_232:
        /* <DEDUP_REMOVED lines=9> */
.L_x_235:
[----:B------:R-:W-:Y:S05]  /*6fa0*/  BSYNC B1 ;  /* 0x0000000000017941 */ /* 0x000fea0003800000 */
.L_x_234:
        /* <DEDUP_REMOVED lines=9> */
.L_x_237:
[----:B------:R-:W-:Y:S05]  /*7040*/  BSYNC B1 ;  /* 0x0000000000017941 */ /* 0x000fea0003800000 */
.L_x_236:
        /* <DEDUP_REMOVED lines=9> */
.L_x_239:
[----:B------:R-:W-:Y:S05]  /*70e0*/  BSYNC B1 ;  /* 0x0000000000017941 */ /* 0x000fea0003800000 */
.L_x_238:
        /* <DEDUP_REMOVED lines=9> */
.L_x_241:
[----:B------:R-:W-:Y:S05]  /*7180*/  BSYNC B1 ;  /* 0x0000000000017941 */ /* 0x000fea0003800000 */
.L_x_240:
        /* <DEDUP_REMOVED lines=9> */
.L_x_243:
[----:B------:R-:W-:Y:S05]  /*7220*/  BSYNC B1 ;  /* 0x0000000000017941 */ /* 0x000fea0003800000 */
.L_x_242:
        /* <DEDUP_REMOVED lines=9> */
.L_x_245:
[----:B------:R-:W-:Y:S05]  /*72c0*/  BSYNC B1 ;  /* 0x0000000000017941 */ /* 0x000fea0003800000 */
.L_x_244:
        /* <DEDUP_REMOVED lines=9> */
.L_x_247:
[----:B------:R-:W-:Y:S05]  /*7360*/  BSYNC B1 ;  /* 0x0000000000017941 */ /* 0x000fea0003800000 */
.L_x_246:
        /* <DEDUP_REMOVED lines=9> */
.L_x_249:
[----:B------:R-:W-:Y:S05]  /*7400*/  BSYNC B1 ;  /* 0x0000000000017941 */ /* 0x000fea0003800000 */
.L_x_248:
        /* <DEDUP_REMOVED lines=9> */
.L_x_251:
[----:B------:R-:W-:Y:S05]  /*74a0*/  BSYNC B1 ;  /* 0x0000000000017941 */ /* 0x000fea0003800000 */
.L_x_250:
        /* <DEDUP_REMOVED lines=9> */
.L_x_253:
[----:B------:R-:W-:Y:S05]  /*7540*/  BSYNC B1 ;  /* 0x0000000000017941 */ /* 0x000fea0003800000 */
.L_x_252:
        /* <DEDUP_REMOVED lines=9> */
.L_x_255:
[----:B------:R-:W-:Y:S05]  /*75e0*/  BSYNC B1 ;  /* 0x0000000000017941 */ /* 0x000fea0003800000 */
.L_x_254:
        /* <DEDUP_REMOVED lines=9> */
.L_x_257:
[----:B------:R-:W-:Y:S05]  /*7680*/  BSYNC B1 ;  /* 0x0000000000017941 */ /* 0x000fea0003800000 */
.L_x_256:
        /* <DEDUP_REMOVED lines=9> */
.L_x_259:
[----:B------:R-:W-:Y:S05]  /*7720*/  BSYNC B1 ;  /* 0x0000000000017941 */ /* 0x000fea0003800000 */
.L_x_258:
        /* <DEDUP_REMOVED lines=9> */
.L_x_261:
[----:B------:R-:W-:Y:S05]  /*77c0*/  BSYNC B1 ;  /* 0x0000000000017941 */ /* 0x000fea0003800000 */
.L_x_260:
        /* <DEDUP_REMOVED lines=9> */
.L_x_263:
[----:B------:R-:W-:Y:S05]  /*7860*/  BSYNC B1 ;  /* 0x0000000000017941 */ /* 0x000fea0003800000 */
.L_x_262:
        /* <DEDUP_REMOVED lines=9> */
.L_x_265:
[----:B------:R-:W-:Y:S05]  /*7900*/  BSYNC B1 ;  /* 0x0000000000017941 */ /* 0x000fea0003800000 */
.L_x_264:
        /* <DEDUP_REMOVED lines=9> */
.L_x_267:
[----:B------:R-:W-:Y:S05]  /*79a0*/  BSYNC B1 ;  /* 0x0000000000017941 */ /* 0x000fea0003800000 */
.L_x_266:
        /* <DEDUP_REMOVED lines=9> */
.L_x_269:
[----:B------:R-:W-:Y:S05]  /*7a40*/  BSYNC B1 ;  /* 0x0000000000017941 */ /* 0x000fea0003800000 */
.L_x_268:
        /* <DEDUP_REMOVED lines=9> */
.L_x_271:
[----:B------:R-:W-:Y:S05]  /*7ae0*/  BSYNC B1 ;  /* 0x0000000000017941 */ /* 0x000fea0003800000 */
.L_x_270:
        /* <DEDUP_REMOVED lines=9> */
.L_x_273:
[----:B------:R-:W-:Y:S05]  /*7b80*/  BSYNC B1 ;  /* 0x0000000000017941 */ /* 0x000fea0003800000 */
.L_x_272:
        /* <DEDUP_REMOVED lines=9> */
.L_x_275:
[----:B------:R-:W-:Y:S05]  /*7c20*/  BSYNC B1 ;  /* 0x0000000000017941 */ /* 0x000fea0003800000 */
.L_x_274:
[----:B012--5:R-:W-:Y:S01]  /*7c30*/  HADD2.F32 R4, -RZ, R172.H0_H0 ;  /* 0x200000acff047230 */ /* 0x027fe20000004100 */
        /* <DEDUP_REMOVED lines=8> */
.L_x_277:
[----:B------:R-:W-:Y:S05]  /*7cc0*/  BSYNC B1 ;  /* 0x0000000000017941 */ /* 0x000fea0003800000 */
.L_x_276:
[----:B0----5:R-:W-:Y:S01]  /*7cd0*/  HADD2.F32 R4, -RZ, R172.H0_H0 ;  /* 0x200000acff047230 */ /* 0x021fe20000004100 */
[----:B------:R-:W-:Y:S01]  /*7ce0*/  ISETP.GT.AND P1, PT, R0, 0x79, P1 ;  /* 0x000000790000780c */ /* 0x000fe20000f24270 */
[----:B------:R-:W-:Y:S01]  /*7cf0*/  @P2 IMAD.MOV.U32 R5, RZ, RZ, R9 ;  /* 0x000000ffff052224 */ /* 0x000fe200078e0009 */
[----:B------:R-:W-:Y:S02]  /*7d00*/  BSSY B1, `(.L_x_278) ;  /* 0x0000008000017945 */ /* 0x000fe40003800000 */
[----:B------:R-:W-:Y:S01]  /*7d10*/  FMUL R3, R4, R155 ;  /* 0x0000009b04037220 */ /* 0x000fe20000400000 */
[----:B------:R-:W-:-:S03]  /*7d20*/  @P2 IMAD.MOV.U32 R4, RZ, RZ, R8 ;  /* 0x000000ffff042224 */ /* 0x000fc600078e0008 */
[----:B------:R-:W-:-:S05]  /*7d30*/  FFMA R3, R86, R154, R3 ;  /* 0x0000009a56037223 */ /* 0x000fca0000000003 */
[----:B------:R-:W-:-:S05]  /*7d40*/  F2FP.F16.F32.PACK_AB R3, RZ, R3 ;  /* 0x00000003ff03723e */ /* 0x000fca00000000ff */
[----:B------:R0:W-:Y:S01]  /*7d50*/  @P2 STG.E.U16 desc[UR36][R4.64+0xf0], R3 ;  /* 0x0000f00304002986 */ /* 0x0001e2000c101524 */
[----:B------:R-:W-:Y:S05]  /*7d60*/  @!P1 BRA `(.L_x_279) ;  /* 0x0000000000049947 */ /* 0x000fea0003800000 */
[----:B------:R2:W5:Y:S02]  /*7d70*/  LDG.E.LTC128B.U16 R172, desc[UR36][R10.64+0xf2] ;  /* 0x0000f2240aac7981 */ /* 0x000564000c1e1520 */
.L_x_279:
[----:B------:R-:W-:Y:S05]  /*7d80*/  BSYNC B1 ;  /* 0x0000000000017941 */ /* 0x000fea0003800000 */
.L_x_278:
[----:B------:R-:W-:Y:S05]  /*7d90*/  @!P1 BRA `(.L_x_280) ;  /* 0x00000024004c9947 */ /* 0x000fea0003800000 */
[----:B-----5:R-:W-:-:S05]  /*7da0*/  HADD2.F32 R172, -RZ, R172.H0_H0 ;  /* 0x200000acffac7230 */ /* 0x020fca0000004100 */
[----:B------:R-:W-:-:S04]  /*7db0*/  FMUL R172, R172, R155 ;  /* 0x0000009bacac7220 */ /* 0x000fc80000400000 */
[----:B------:R-:W-:-:S05]  /*7dc0*/  FFMA R172, R87, R154, R172 ;  /* 0x0000009a57ac7223 */ /* 0x000fca00000000ac */
[----:B------:R-:W-:-:S05]  /*7dd0*/  F2FP.F16.F32.PACK_AB R172, RZ, R172 ;  /* 0x000000acffac723e */ /* 0x000fca00000000ff */
[----:B------:R0:W-:Y:S01]  /*7de0*/  STG.E.U16 desc[UR36][R8.64+0xf2], R172 ;  /* 0x0000f2ac08007986 */ /* 0x0001e2000c101524 */
[----:B------:R-:W-:Y:S05]  /*7df0*/  BRA `(.L_x_280) ;  /* 0x0000002400347947 */ /* 0x000fea0003800000 */
.L_x_29:
[----:B------:R-:W-:Y:S01]  /*7e00*/  ULDC.64 UR4, c[0x0][0x5c0] ;  /* 0x0001700000047ab9 */ /* 0x000fe20000000a00 */
[-C--:B------:R-:W-:Y:S01]  /*7e10*/  FMUL R88, R88, R154.reuse ;  /* 0x0000009a58587220 */ /* 0x080fe20000400000 */
[----:B------:R-:W-:Y:S01]  /*7e20*/  LEA R8, P0, R166, UR4, 0x1 ;  /* 0x00000004a6087c11 */ /* 0x000fe2000f8008ff */
[----:B------:R-:W-:Y:S01]  /*7e30*/  IMAD.SHL.U32 R7, R4, 0x10, RZ ;  /* 0x0000001004077824 */ /* 0x000fe200078e00ff */
[----:B------:R-:W-:Y:S01]  /*7e40*/  ISETP.GT.AND P2, PT, R0, 0x1, P3 ;  /* 0x000000010000780c */ /* 0x000fe20001f44270 */
[-C--:B------:R-:W-:Y:S01]  /*7e50*/  FMUL R89, R89, R154.reuse ;  /* 0x0000009a59597220 */ /* 0x080fe20000400000 */
[----:B------:R-:W-:Y:S01]  /*7e60*/  LEA.HI.X R9, R166, UR5, R169, 0x1, P0 ;  /* 0x00000005a6097c11 */ /* 0x000fe200080f0ca9 */
[-C--:B------:R-:W-:Y:S01]  /*7e70*/  FMUL R90, R90, R154.reuse ;  /* 0x0000009a5a5a7220 */ /* 0x080fe20000400000 */
[----:B------:R-:W-:Y:S01]  /*7e80*/  ISETP.GT.AND P0, PT, R3, 0x8, PT ;  /* 0x000000080300780c */ /* 0x000fe20003f04270 */
[----:B------:R-:W-:Y:S01]  /*7e90*/  FMUL R91, R91, R154 ;  /* 0x0000009a5b5b7220 */ /* 0x000fe20000400000 */
[----:B------:R-:W-:Y:S01]  /*7ea0*/  F2FP.F16.F32.PACK_AB R88, RZ, R88 ;  /* 0x00000058ff58723e */ /* 0x000fe200000000ff */
[-C--:B------:R-:W-:Y:S01]  /*7eb0*/  FMUL R92, R92, R154.reuse ;  /* 0x0000009a5c5c7220 */ /* 0x080fe20000400000 */
[----:B------:R-:W-:Y:S01]  /*7ec0*/  ISETP.GT.AND P4, PT, R0, RZ, P0 ;  /* 0x000000ff0000720c */ /* 0x000fe20000784270 */
[----:B------:R-:W-:Y:S01]  /*7ed0*/  FMUL R93, R93, R154 ;  /* 0x0000009a5d5d7220 */ /* 0x000fe20000400000 */
[----:B------:R-:W-:Y:S01]  /*7ee0*/  SHF.L.U64.HI R6, R4, 0x4, R5 ;  /* 0x0000000404067819 */ /* 0x000fe20000010205 */
[----:B------:R-:W-:Y:S01]  /*7ef0*/  @P1 STG.E.U16 desc[UR36][R8.64], R88 ;  /* 0x0000005808001986 */ /* 0x000fe2000c101524 */
[----:B------:R-:W-:Y:S01]  /*7f00*/  IADD3 R10, P5, R7, R8, RZ ;  /* 0x00000008070a7210 */ /* 0x000fe20007fbe0ff */
[-C--:B------:R-:W-:Y:S01]  /*7f10*/  FMUL R94, R94, R154.reuse ;  /* 0x0000009a5e5e7220 */ /* 0x080fe20000400000 */
[----:B------:R-:W-:Y:S01]  /*7f20*/  ISETP.GT.AND P1, PT, R0, 0x1, P0 ;  /* 0x000000010000780c */ /* 0x000fe20000724270 */
[----:B------:R-:W-:Y:S01]  /*7f30*/  FMUL R95, R95, R154 ;  /* 0x0000009a5f5f7220 */ /* 0x000fe20000400000 */
[----:B------:R-:W-:Y:S01]  /*7f40*/  F2FP.F16.F32.PACK_AB R89, RZ, R89 ;  /* 0x00000059ff59723e */ /* 0x000fe200000000ff */
[----:B------:R-:W-:Y:S01]  /*7f50*/  IMAD.X R11, R6, 0x1, R9, P5 ;  /* 0x00000001060b7824 */ /* 0x000fe200028e0609 */
[----:B------:R-:W-:Y:S01]  /*7f60*/  F2FP.F16.F32.PACK_AB R90, RZ, R90 ;  /* 0x0000005aff5a723e */ /* 0x000fe200000000ff */
[-C--:B------:R-:W-:Y:S01]  /*7f70*/  FMUL R96, R96, R154.reuse ;  /* 0x0000009a60607220 */ /* 0x080fe20000400000 */
[----:B------:R-:W-:Y:S01]  /*7f80*/  F2FP.F16.F32.PACK_AB R91, RZ, R91 ;  /* 0x0000005bff5b723e */ /* 0x000fe200000000ff */
[----:B------:R-:W-:Y:S01]  /*7f90*/  @P2 STG.E.U16 desc[UR36][R8.64+0x2], R89 ;  /* 0x0000025908002986 */ /* 0x000fe2000c101524 */
[C---:B------:R-:W-:Y:S01]  /*7fa0*/  ISETP.GT.AND P5, PT, R0.reuse, 0x9, P3 ;  /* 0x000000090000780c */ /* 0x040fe20001fa4270 */
[-C--:B------:R-:W-:Y:S01]  /*7fb0*/  FMUL R97, R97, R154.reuse ;  /* 0x0000009a61617220 */ /* 0x080fe20000400000 */
[C---:B------:R-:W-:Y:S01]  /*7fc0*/  ISETP.GT.AND P2, PT, R0.reuse, 0x8, P0 ;  /* 0x000000080000780c */ /* 0x040fe20000744270 */
[----:B------:R-:W-:Y:S01]  /*7fd0*/  @P4 STG.E.U16 desc[UR36][R10.64], R90 ;  /* 0x0000005a0a004986 */ /* 0x000fe2000c101524 */
[----:B------:R-:W-:Y:S01]  /*7fe0*/  ISETP.GT.AND P4, PT, R0, 0x8, P3 ;  /* 0x000000080000780c */ /* 0x000fe20001f84270 */
[----:B------:R-:W-:Y:S01]  /*7ff0*/  FMUL R98, R98, R154 ;  /* 0x0000009a62627220 */ /* 0x000fe20000400000 */
[----:B------:R-:W-:Y:S01]  /*8000*/  F2FP.F16.F32.PACK_AB R92, RZ, R92 ;  /* 0x0000005cff5c723e */ /* 0x000fe200000000ff */
[----:B------:R-:W-:Y:S01]  /*8010*/  @P1 STG.E.U16 desc[UR36][R10.64+0x2], R91 ;  /* 0x0000025b0a001986 */ /* 0x000fe2000c101524 */
[----:B------:R-:W-:Y:S01]  /*8020*/  ISETP.GT.AND P1, PT, R0, 0x9, P0 ;  /* 0x000000090000780c */ /* 0x000fe20000724270 */
[-C--:B------:R-:W-:Y:S01]  /*8030*/  FMUL R99, R99, R154.reuse ;  /* 0x0000009a63637220 */ /* 0x080fe20000400000 */
[----:B------:R-:W-:Y:S01]  /*8040*/  F2FP.F16.F32.PACK_AB R93, RZ, R93 ;  /* 0x0000005dff5d723e */ /* 0x000fe200000000ff */
[----:B------:R-:W-:Y:S01]  /*8050*/  FMUL R100, R100, R154 ;  /* 0x0000009a64647220 */ /* 0x000fe20000400000 */
[----:B------:R-:W-:Y:S01]  /*8060*/  F2FP.F16.F32.PACK_AB R94, RZ, R94 ;  /* 0x0000005eff5e723e */ /* 0x000fe200000000ff */
[-C--:B------:R-:W-:Y:S01]  /*8070*/  FMUL R101, R101, R154.reuse ;  /* 0x0000009a65657220 */ /* 0x080fe20000400000 */
[----:B------:R-:W-:Y:S01]  /*8080*/  F2FP.F16.F32.PACK_AB R95, RZ, R95 ;  /* 0x0000005fff5f723e */ /* 0x000fe200000000ff */
[----:B------:R-:W-:Y:S01]  /*8090*/  FMUL R102, R102, R154 ;  /* 0x0000009a66667220 */ /* 0x000fe20000400000 */
[----:B------:R-:W-:Y:S01]  /*80a0*/  F2FP.F16.F32.PACK_AB R96, RZ, R96 ;  /* 0x00000060ff60723e */ /* 0x000fe200000000ff */
[----:B------:R-:W-:Y:S01]  /*80b0*/  @P4 STG.E.U16 desc[UR36][R8.64+0x10], R92 ;  /* 0x0000105c08004986 */ /* 0x000fe2000c101524 */
[C---:B------:R-:W-:Y:S01]  /*80c0*/  ISETP.GT.AND P4, PT, R0.reuse, 0x10, P3 ;  /* 0x000000100000780c */ /* 0x040fe20001f84270 */
[-C--:B------:R-:W-:Y:S01]  /*80d0*/  FMUL R103, R103, R154.reuse ;  /* 0x0000009a67677220 */ /* 0x080fe20000400000 */
[----:B------:R-:W-:Y:S01]  /*80e0*/  F2FP.F16.F32.PACK_AB R97, RZ, R97 ;  /* 0x00000061ff61723e */ /* 0x000fe200000000ff */
[----:B------:R-:W-:Y:S01]  /*80f0*/  @P5 STG.E.U16 desc[UR36][R8.64+0x12], R93 ;  /* 0x0000125d08005986 */ /* 0x000fe2000c101524 */
[----:B------:R-:W-:Y:S01]  /*8100*/  ISETP.GT.AND P5, PT, R0, 0x11, P0 ;  /* 0x000000110000780c */ /* 0x000fe200007a4270 */
        /* <DEDUP_REMOVED lines=74> */
[-C--:B------:R-:W-:Y:S01]  /*85b0*/  FMUL R125, R125, R154.reuse ;  /* 0x0000009a7d7d7220 */ /* 0x080fe20000400000 */
[----:B------:R-:W-:Y:S01]  /*85c0*/  F2FP.F16.F32.PACK_AB R119, RZ, R119 ;  /* 0x00000077ff77723e */ /* 0x000fe200000000ff */
[----:B------:R-:W-:Y:S01]  /*85d0*/  FMUL R126, R126, R154 ;  /* 0x0000009a7e7e7220 */ /* 0x000fe20000400000 */
[----:B------:R-:W-:Y:S01]  /*85e0*/  F2FP.F16.F32.PACK_AB R120, RZ, R120 ;  /* 0x00000078ff78723e */ /* 0x000fe200000000ff */
        /* <DEDUP_REMOVED lines=64> */
[----:B------:R-:W-:Y:S01]  /*89f0*/  FMUL R145, R145, R154 ;  /* 0x0000009a91917220 */ /* 0x000fe20000400000 */
[----:B------:R-:W-:Y:S01]  /*8a00*/  F2FP.F16.F32.PACK_AB R139, RZ, R139 ;  /* 0x0000008bff8b723e */ /* 0x000fe200000000ff */
[----:B------:R-:W-:Y:S01]  /*8a10*/  IMAD.SHL.U32 R21, R4, 0x100, RZ ;  /* 0x0000010004157824 */ /* 0x000fe200078e00ff */
[----:B------:R-:W-:Y:S01]  /*8a20*/  F2FP.F16.F32.PACK_AB R140, RZ, R140 ;  /* 0x0000008cff8c723e */ /* 0x000fe200000000ff */
[----:B------:R-:W-:Y:S01]  /*8a30*/  @P1 STG.E.U16 desc[UR36][R8.64+0x90], R124 ;  /* 0x0000907c08001986 */ /* 0x000fe2000c101524 */
[----:B------:R-:W-:Y:S01]  /*8a40*/  ISETP.GT.AND P1, PT, R0, 0x50, P3 ;  /* 0x000000500000780c */ /* 0x000fe20001f24270 */
[-C--:B------:R-:W-:Y:S01]  /*8a50*/  FMUL R146, R146, R154.reuse ;  /* 0x0000009a92927220 */ /* 0x080fe20000400000 */
[----:B------:R-:W-:Y:S01]  /*8a60*/  F2FP.F16.F32.PACK_AB R141, RZ, R141 ;  /* 0x0000008dff8d723e */ /* 0x000fe200000000ff */
[----:B------:R-:W-:Y:S01]  /*8a70*/  @P2 STG.E.U16 desc[UR36][R8.64+0x92], R125 ;  /* 0x0000927d08002986 */ /* 0x000fe2000c101524 */
[C---:B------:R-:W-:Y:S01]  /*8a80*/  ISETP.GT.AND P2, PT, R0.reuse, 0x51, P3 ;  /* 0x000000510000780c */ /* 0x040fe20001f44270 */
[----:B------:R-:W-:Y:S01]  /*8a90*/  FMUL R147, R147, R154 ;  /* 0x0000009a93937220 */ /* 0x000fe20000400000 */
        /* <DEDUP_REMOVED lines=12> */
[----:B------:R-:W-:Y:S01]  /*8b60*/  SHF.L.U64.HI R15, R4, 0x8, R5 ;  /* 0x00000008040f7819 */ /* 0x000fe20000010205 */
[----:B------:R-:W-:Y:S01]  /*8b70*/  @P2 STG.E.U16 desc[UR36][R8.64+0xa2], R129 ;  /* 0x0000a28108002986 */ /* 0x000fe2000c101524 */
[C---:B------:R-:W-:Y:S01]  /*8b80*/  ISETP.GT.AND P2, PT, R0.reuse, 0x59, P3 ;  /* 0x000000590000780c */ /* 0x040fe20001f44270 */
        /* <DEDUP_REMOVED lines=56> */
[----:B------:R-:W-:Y:S01]  /*8f10*/  FMUL R39, R39, R154 ;  /* 0x0000009a27277220 */ /* 0x000fe20000400000 */
[----:B------:R-:W-:Y:S01]  /*8f20*/  F2FP.F16.F32.PACK_AB R33, RZ, R33 ;  /* 0x00000021ff21723e */ /* 0x000fe200000000ff */
[----:B------:R-:W-:Y:S01]  /*8f30*/  @P2 STG.E.U16 desc[UR36][R10.64+0xd0], R142 ;  /* 0x0000d08e0a002986 */ /* 0x000fe2000c101524 */
[----:B------:R-:W-:Y:S01]  /*8f40*/  F2FP.F16.F32.PACK_AB R34, RZ, R34 ;  /* 0x00000022ff22723e */ /* 0x000fe200000000ff */
[-C--:B------:R-:W-:Y:S01]  /*8f50*/  FMUL R40, R40, R154.reuse ;  /* 0x0000009a28287220 */ /* 0x080fe20000400000 */
[----:B------:R-:W-:Y:S01]  /*8f60*/  F2FP.F16.F32.PACK_AB R35, RZ, R35 ;  /* 0x00000023ff23723e */ /* 0x000fe200000000ff */
        /* <DEDUP_REMOVED lines=8> */
[----:B------:R-:W-:Y:S01]  /*8ff0*/  @P1 IMAD.MOV.U32 R4, RZ, RZ, R8 ;  /* 0x000000ffff041224 */ /* 0x000fe200078e0008 */
[----:B------:R-:W-:Y:S01]  /*9000*/  @P1 MOV R5, R9 ;  /* 0x0000000900051202 */ /* 0x000fe20000000f00 */
[----:B------:R-:W-:Y:S01]  /*9010*/  FMUL R43, R43, R154 ;  /* 0x0000009a2b2b7220 */ /* 0x000fe20000400000 */
[----:B------:R-:W-:Y:S01]  /*9020*/  F2FP.F16.F32.PACK_AB R38, RZ, R38 ;  /* 0x00000026ff26723e */ /* 0x000fe200000000ff */
[----:B------:R-:W-:Y:S01]  /*9030*/  FMUL R44, R44, R154 ;  /* 0x0000009a2c2c7220 */ /* 0x000fe20000400000 */
[----:B------:R-:W-:Y:S01]  /*9040*/  F2FP.F16.F32.PACK_AB R39, RZ, R39 ;  /* 0x00000027ff27723e */ /* 0x000fe200000000ff */
[----:B------:R0:W-:Y:S01]  /*9050*/  @P1 STG.E.U16 desc[UR36][R4.64+0xe2], R145 ;  /* 0x0000e29104001986 */ /* 0x0001e2000c101524 */
[----:B------:R-:W-:Y:S01]  /*9060*/  IADD3 R12, P1, P2, R7, R8, R21 ;  /* 0x00000008070c7210 */ /* 0x000fe20007a3e015 */
[----:B------:R-:W-:Y:S01]  /*9070*/  FMUL R45, R45, R154 ;  /* 0x0000009a2d2d7220 */ /* 0x000fe20000400000 */
[----:B------:R-:W-:Y:S01]  /*9080*/  F2FP.F16.F32.PACK_AB R40, RZ, R40 ;  /* 0x00000028ff28723e */ /* 0x000fe200000000ff */
[-C--:B------:R-:W-:Y:S01]  /*9090*/  FMUL R46, R46, R154.reuse ;  /* 0x0000009a2e2e7220 */ /* 0x080fe20000400000 */
[----:B------:R-:W-:Y:S01]  /*90a0*/  IADD3.X R13, R6, R9, R15, P1, P2 ;  /* 0x00000009060d7210 */ /* 0x000fe20000fe440f */
[-C--:B------:R-:W-:Y:S01]  /*90b0*/  FMUL R47, R47, R154.reuse ;  /* 0x0000009a2f2f7220 */ /* 0x080fe20000400000 */
[C---:B------:R-:W-:Y:S01]  /*90c0*/  ISETP.GT.AND P1, PT, R3.reuse, 0x80, PT ;  /* 0x000000800300780c */ /* 0x040fe20003f24270 */
[-C--:B------:R-:W-:Y:S01]  /*90d0*/  FMUL R48, R48, R154.reuse ;  /* 0x0000009a30307220 */ /* 0x080fe20000400000 */
[----:B------:R-:W-:Y:S01]  /*90e0*/  ISETP.GT.AND P2, PT, R3, 0x88, PT ;  /* 0x000000880300780c */ /* 0x000fe20003f44270 */
[----:B------:R-:W-:Y:S01]  /*90f0*/  FMUL R49, R49, R154 ;  /* 0x0000009a31317220 */ /* 0x000fe20000400000 */
[----:B------:R-:W-:Y:S01]  /*9100*/  F2FP.F16.F32.PACK_AB R41, RZ, R41 ;  /* 0x00000029ff29723e */ /* 0x000fe200000000ff */
[----:B0-----:R-:W-:Y:S01]  /*9110*/  @P5 IMAD.MOV.U32 R4, RZ, RZ, R10 ;  /* 0x000000ffff045224 */ /* 0x001fe200078e000a */
[----:B------:R-:W-:Y:S01]  /*9120*/  F2FP.F16.F32.PACK_AB R42, RZ, R42 ;  /* 0x0000002aff2a723e */ /* 0x000fe200000000ff */
[----:B------:R-:W-:Y:S01]  /*9130*/  @P5 IMAD.MOV.U32 R5, RZ, RZ, R11 ;  /* 0x000000ffff055224 */ /* 0x000fe200078e000b */
[----:B------:R-:W-:Y:S01]  /*9140*/  F2FP.F16.F32.PACK_AB R43, RZ, R43 ;  /* 0x0000002bff2b723e */ /* 0x000fe200000000ff */
[----:B------:R-:W-:Y:S01]  /*9150*/  FMUL R50, R50, R154 ;  /* 0x0000009a32327220 */ /* 0x000fe20000400000 */
[----:B------:R-:W-:Y:S01]  /*9160*/  F2FP.F16.F32.PACK_AB R44, RZ, R44 ;  /* 0x0000002cff2c723e */ /* 0x000fe200000000ff */
[-C--:B------:R-:W-:Y:S01]  /*9170*/  FMUL R51, R51, R154.reuse ;  /* 0x0000009a33337220 */ /* 0x080fe20000400000 */
[----:B------:R0:W-:Y:S01]  /*9180*/  @P5 STG.E.U16 desc[UR36][R4.64+0xe0], R146 ;  /* 0x0000e09204005986 */ /* 0x0001e2000c101524 */
[----:B------:R-:W-:Y:S01]  /*9190*/  ISETP.GT.AND P5, PT, R0, 0x78, P3 ;  /* 0x000000780000780c */ /* 0x000fe20001fa4270 */
[-C--:B------:R-:W-:Y:S01]  /*91a0*/  FMUL R52, R52, R154.reuse ;  /* 0x0000009a34347220 */ /* 0x080fe20000400000 */
[C---:B------:R-:W-:Y:S01]  /*91b0*/  ISETP.GT.AND P3, PT, R0.reuse, 0x79, P3 ;  /* 0x000000790000780c */ /* 0x040fe20001f64270 */
[----:B------:R-:W-:Y:S01]  /*91c0*/  @P4 STG.E.U16 desc[UR36][R10.64+0xe2], R147 ;  /* 0x0000e2930a004986 */ /* 0x000fe2000c101524 */
[C---:B------:R-:W-:Y:S01]  /*91d0*/  ISETP.GT.AND P4, PT, R0.reuse, 0x78, P0 ;  /* 0x000000780000780c */ /* 0x040fe20000784270 */
[-C--:B------:R-:W-:Y:S01]  /*91e0*/  FMUL R53, R53, R154.reuse ;  /* 0x0000009a35357220 */ /* 0x080fe20000400000 */
[----:B------:R-:W-:Y:S01]  /*91f0*/  ISETP.GT.AND P0, PT, R0, 0x79, P0 ;  /* 0x000000790000780c */ /* 0x000fe20000704270 */
[-C--:B------:R-:W-:Y:S01]  /*9200*/  FMUL R54, R54, R154.reuse ;  /* 0x0000009a36367220 */ /* 0x080fe20000400000 */
[----:B------:R-:W-:Y:S01]  /*9210*/  F2FP.F16.F32.PACK_AB R45, RZ, R45 ;  /* 0x0000002dff2d723e */ /* 0x000fe200000000ff */
[----:B------:R-:W-:Y:S01]  /*9220*/  FMUL R55, R55, R154 ;  /* 0x0000009a37377220 */ /* 0x000fe20000400000 */
[----:B------:R-:W-:Y:S01]  /*9230*/  F2FP.F16.F32.PACK_AB R46, RZ, R46 ;  /* 0x0000002eff2e723e */ /* 0x000fe200000000ff */
[----:B------:R-:W-:Y:S01]  /*9240*/  FMUL R56, R56, R154 ;  /* 0x0000009a38387220 */ /* 0x000fe20000400000 */
[----:B------:R-:W-:Y:S01]  /*9250*/  F2FP.F16.F32.PACK_AB R47, RZ, R47 ;  /* 0x0000002fff2f723e */ /* 0x000fe200000000ff */
[----:B------:R-:W-:Y:S01]  /*9260*/  @P5 STG.E.U16 desc[UR36][R8.64+0xf0], R148 ;  /* 0x0000f09408005986 */ /* 0x000fe2000c101524 */
[----:B0-----:R-:W-:Y:S01]  /*9270*/  IADD3 R4, P5, R21, R8, RZ ;  /* 0x0000000815047210 */ /* 0x001fe20007fbe0ff */
[----:B------:R-:W-:Y:S01]  /*9280*/  FMUL R57, R57, R154 ;  /* 0x0000009a39397220 */ /* 0x000fe20000400000 */
[----:B------:R-:W-:Y:S01]  /*9290*/  F2FP.F16.F32.PACK_AB R48, RZ, R48 ;  /* 0x00000030ff30723e */ /* 0x000fe200000000ff */
[----:B------:R0:W-:Y:S01]  /*92a0*/  @P3 STG.E.U16 desc[UR36][R8.64+0xf2], R149 ;  /* 0x0000f29508003986 */ /* 0x0001e2000c101524 */
[C---:B------:R-:W-:Y:S01]  /*92b0*/  ISETP.GT.AND P3, PT, R0.reuse, RZ, P1 ;  /* 0x000000ff0000720c */ /* 0x040fe20000f64270 */
[----:B------:R-:W-:Y:S01]  /*92c0*/  IMAD.X R5, R15, 0x1, R9, P5 ;  /* 0x000000010f057824 */ /* 0x000fe200028e0609 */
[C---:B------:R-:W-:Y:S01]  /*92d0*/  ISETP.GT.AND P5, PT, R0.reuse, RZ, P2 ;  /* 0x000000ff0000720c */ /* 0x040fe200017a4270 */
        /* <DEDUP_REMOVED lines=14> */
[----:B------:R-:W-:Y:S01]  /*93c0*/  @P4 STG.E.U16 desc[UR36][R4.64+0x2], R25 ;  /* 0x0000021904004986 */ /* 0x000fe2000c101524 */
[----:B------:R-:W-:Y:S01]  /*93d0*/  IADD3 R14, P4, R7, R4, RZ ;  /* 0x00000004070e7210 */ /* 0x000fe20007f9e0ff */
[--C-:B------:R-:W-:Y:S01]  /*93e0*/  IMAD.X R9, R6, 0x1, R5.reuse, P3 ;  /* 0x0000000106097824 */ /* 0x100fe200018e0605 */
[----:B------:R-:W-:Y:S01]  /*93f0*/  ISETP.GT.AND P3, PT, R0, 0x9, P2 ;  /* 0x000000090000780c */ /* 0x000fe20001764270 */
[-C--:B------:R-:W-:Y:S01]  /*9400*/  FMUL R62, R62, R154.reuse ;  /* 0x0000009a3e3e7220 */ /* 0x080fe20000400000 */
[----:B------:R-:W-:Y:S01]  /*9410*/  F2FP.F16.F32.PACK_AB R53, RZ, R53 ;  /* 0x00000035ff35723e */ /* 0x000fe200000000ff */
[----:B------:R-:W-:Y:S01]  /*9420*/  IMAD.X R15, R6, 0x1, R5, P4 ;  /* 0x00000001060f7824 */ /* 0x000fe200020e0605 */
[----:B------:R-:W-:Y:S01]  /*9430*/  ISETP.GT.AND P4, PT, R0, 0x8, P1 ;  /* 0x000000080000780c */ /* 0x000fe20000f84270 */
[----:B------:R-:W-:Y:S01]  /*9440*/  FMUL R63, R63, R154 ;  /* 0x0000009a3f3f7220 */ /* 0x000fe20000400000 */
[----:B------:R-:W-:Y:S01]  /*9450*/  F2FP.F16.F32.PACK_AB R54, RZ, R54 ;  /* 0x00000036ff36723e */ /* 0x000fe200000000ff */
[-C--:B------:R-:W-:Y:S01]  /*9460*/  FMUL R64, R64, R154.reuse ;  /* 0x0000009a40407220 */ /* 0x080fe20000400000 */
        /* <DEDUP_REMOVED lines=9> */
[----:B------:R-:W-:Y:S01]  /*9500*/  @P4 STG.E.U16 desc[UR36][R4.64+0x10], R28 ;  /* 0x0000101c04004986 */ /* 0x000fe2000c101524 */
[----:B------:R-:W-:Y:S01]  /*9510*/  ISETP.GT.AND P4, PT, R0, 0x10, P1 ;  /* 0x000000100000780c */ /* 0x000fe20000f84270 */
[-C--:B------:R-:W-:Y:S01]  /*9520*/  FMUL R68, R68, R154.reuse ;  /* 0x0000009a44447220 */ /* 0x080fe20000400000 */
[----:B------:R-:W-:Y:S01]  /*9530*/  F2FP.F16.F32.PACK_AB R57, RZ, R57 ;  /* 0x00000039ff39723e */ /* 0x000fe200000000ff */
[-C--:B------:R-:W-:Y:S01]  /*9540*/  FMUL R69, R69, R154.reuse ;  /* 0x0000009a45457220 */ /* 0x080fe20000400000 */
        /* <DEDUP_REMOVED lines=18> */
[--C-:B------:R-:W-:Y:S01]  /*9670*/  @P0 IMAD.MOV.U32 R6, RZ, RZ, R12.reuse ;  /* 0x000000ffff060224 */ /* 0x100fe200078e000c */
[----:B------:R-:W-:Y:S01]  /*9680*/  @P0 MOV R7, R13 ;  /* 0x0000000d00070202 */ /* 0x000fe20000000f00 */
[----:B------:R-:W-:Y:S01]  /*9690*/  FMUL R74, R74, R154 ;  /* 0x0000009a4a4a7220 */ /* 0x000fe20000400000 */
[----:B------:R-:W-:Y:S01]  /*96a0*/  F2FP.F16.F32.PACK_AB R62, RZ, R62 ;  /* 0x0000003eff3e723e */ /* 0x000fe200000000ff */
[-C--:B------:R-:W-:Y:S01]  /*96b0*/  FMUL R75, R75, R154.reuse ;  /* 0x0000009a4b4b7220 */ /* 0x080fe20000400000 */
[----:B------:R-:W-:Y:S01]  /*96c0*/  F2FP.F16.F32.PACK_AB R63, RZ, R63 ;  /* 0x0000003fff3f723e */ /* 0x000fe200000000ff */
[----:B------:R0:W-:Y:S01]  /*96d0*/  @P0 STG.E.U16 desc[UR36][R6.64+0x20], R34 ;  /* 0x0000202206000986 */ /* 0x0001e2000c101524 */
        /* <DEDUP_REMOVED lines=11> */
[--C-:B0-----:R-:W-:Y:S01]  /*9790*/  @P3 IMAD.MOV.U32 R6, RZ, RZ, R12.reuse ;  /* 0x000000ffff063224 */ /* 0x101fe200078e000c */
[----:B------:R-:W-:Y:S01]  /*97a0*/  F2FP.F16.F32.PACK_AB R69, RZ, R69 ;  /* 0x00000045ff45723e */ /* 0x000fe200000000ff */
[--C-:B------:R-:W-:Y:S01]  /*97b0*/  @P3 IMAD.MOV.U32 R7, RZ, RZ, R13.reuse ;  /* 0x000000ffff073224 */ /* 0x100fe200078e000d */
[----:B------:R-:W-:Y:S01]  /*97c0*/  F2FP.F16.F32.PACK_AB R70, RZ, R70 ;  /* 0x00000046ff46723e */ /* 0x000fe200000000ff */
[-C--:B------:R-:W-:Y:S01]  /*97d0*/  FMUL R81, R81, R154.reuse ;  /* 0x0000009a51517220 */ /* 0x080fe20000400000 */
[----:B------:R-:W-:Y:S01]  /*97e0*/  F2FP.F16.F32.PACK_AB R71, RZ, R71 ;  /* 0x00000047ff47723e */ /* 0x000fe200000000ff */
[-C--:B------:R-:W-:Y:S01]  /*97f0*/  FMUL R82, R82, R154.reuse ;  /* 0x0000009a52527220 */ /* 0x080fe20000400000 */
[----:B------:R0:W-:Y:S01]  /*9800*/  @P3 STG.E.U16 desc[UR36][R6.64+0x22], R35 ;  /* 0x0000222306003986 */ /* 0x0001e2000c101524 */
        /* <DEDUP_REMOVED lines=11> */
[----:B0-----:R-:W-:Y:S01]  /*98c0*/  @P0 IMAD.MOV.U32 R6, RZ, RZ, R12 ;  /* 0x000000ffff060224 */ /* 0x001fe200078e000c */
[----:B------:R-:W-:Y:S01]  /*98d0*/  F2FP.F16.F32.PACK_AB R75, RZ, R75 ;  /* 0x0000004bff4b723e */ /* 0x000fe200000000ff */
[----:B------:R-:W-:Y:S01]  /*98e0*/  @P0 IMAD.MOV.U32 R7, RZ, RZ, R13 ;  /* 0x000000ffff070224 */ /* 0x000fe200078e000d */
[----:B------:R-:W-:Y:S01]  /*98f0*/  F2FP.F16.F32.PACK_AB R76, RZ, R76 ;  /* 0x0000004cff4c723e */ /* 0x000fe200000000ff */
[-C--:B------:R-:W-:Y:S01]  /*9900*/  FMUL R86, R86, R154.reuse ;  /* 0x0000009a56567220 */ /* 0x080fe20000400000 */
[----:B------:R-:W-:Y:S01]  /*9910*/  F2FP.F16.F32.PACK_AB R77, RZ, R77 ;  /* 0x0000004dff4d723e */ /* 0x000fe200000000ff */
[----:B------:R-:W-:Y:S01]  /*9920*/  FMUL R87, R87, R154 ;  /* 0x0000009a57577220 */ /* 0x000fe20000400000 */
[----:B------:R0:W-:Y:S01]  /*9930*/  @P0 STG.E.U16 desc[UR36][R6.64+0x30], R38 ;  /* 0x0000302606000986 */ /* 0x0001e2000c101524 */
[----:B------:R-:W-:-:S02]  /*9940*/  ISETP.GT.AND P0, PT, R0, 0x20, P2 ;  /* 0x000000200000780c */ /* 0x000fc40001704270 */
[----:B------:R-:W-:Y:S02]  /*9950*/  F2FP.F16.F32.PACK_AB R78, RZ, R78 ;  /* 0x0000004eff4e723e */ /* 0x000fe400000000ff */
[----:B------:R-:W-:Y:S02]  /*9960*/  F2FP.F16.F32.PACK_AB R79, RZ, R79 ;  /* 0x0000004fff4f723e */ /* 0x000fe400000000ff */
[----:B------:R-:W-:Y:S02]  /*9970*/  F2FP.F16.F32.PACK_AB R80, RZ, R80 ;  /* 0x00000050ff50723e */ /* 0x000fe400000000ff */
[----:B------:R-:W-:Y:S02]  /*9980*/  F2FP.F16.F32.PACK_AB R81, RZ, R81 ;  /* 0x00000051ff51723e */ /* 0x000fe400000000ff */
[----:B------:R-:W-:Y:S01]  /*9990*/  F2FP.F16.F32.PACK_AB R82, RZ, R82 ;  /* 0x00000052ff52723e */ /* 0x000fe200000000ff */
[----:B0-----:R-:W-:Y:S01]  /*99a0*/  @P3 IMAD.MOV.U32 R6, RZ, RZ, R12 ;  /* 0x000000ffff063224 */ /* 0x001fe200078e000c */
[----:B------:R-:W-:Y:S01]  /*99b0*/  F2FP.F16.F32.PACK_AB R83, RZ, R83 ;  /* 0x00000053ff53723e */ /* 0x000fe200000000ff */
[----:B------:R-:W-:Y:S01]  /*99c0*/  @P3 IMAD.MOV.U32 R7, RZ, RZ, R13 ;  /* 0x000000ffff073224 */ /* 0x000fe200078e000d */
[----:B------:R-:W-:-:S02]  /*99d0*/  F2FP.F16.F32.PACK_AB R84, RZ, R84 ;  /* 0x00000054ff54723e */ /* 0x000fc400000000ff */
[----:B------:R-:W-:Y:S02]  /*99e0*/  F2FP.F16.F32.PACK_AB R85, RZ, R85 ;  /* 0x00000055ff55723e */ /* 0x000fe400000000ff */
[----:B------:R0:W-:Y:S01]  /*99f0*/  @P3 STG.E.U16 desc[UR36][R6.64+0x32], R39 ;  /* 0x0000322706003986 */ /* 0x0001e2000c101524 */
[C---:B------:R-:W-:Y:S02]  /*9a00*/  ISETP.GT.AND P3, PT, R0.reuse, 0x21, P2 ;  /* 0x000000210000780c */ /* 0x040fe40001764270 */
[----:B------:R-:W-:Y:S01]  /*9a10*/  F2FP.F16.F32.PACK_AB R86, RZ, R86 ;  /* 0x00000056ff56723e */ /* 0x000fe200000000ff */
[----:B------:R-:W-:Y:S01]  /*9a20*/  @P4 STG.E.U16 desc[UR36][R4.64+0x40], R40 ;  /* 0x0000402804004986 */ /* 0x000fe2000c101524 */
[C---:B------:R-:W-:Y:S02]  /*9a30*/  ISETP.GT.AND P4, PT, R0.reuse, 0x28, P1 ;  /* 0x000000280000780c */ /* 0x040fe40000f84270 */
[----:B------:R-:W-:Y:S01]  /*9a40*/  F2FP.F16.F32.PACK_AB R87, RZ, R87 ;  /* 0x00000057ff57723e */ /* 0x000fe200000000ff */
[----:B------:R-:W-:Y:S01]  /*9a50*/  @P5 STG.E.U16 desc[UR36][R4.64+0x42], R41 ;  /* 0x0000422904005986 */ /* 0x000fe2000c101524 */
[----:B------:R-:W-:-:S02]  /*9a60*/  ISETP.GT.AND P5, PT, R0, 0x29, P1 ;  /* 0x000000290000780c */ /* 0x000fc40000fa4270 */
[----:B0-----:R-:W-:Y:S01]  /*9a70*/  @P0 MOV R6, R12 ;  /* 0x0000000c00060202 */ /* 0x001fe20000000f00 */
[----:B------:R-:W-:-:S05]  /*9a80*/  @P0 IMAD.MOV.U32 R7, RZ, RZ, R13 ;  /* 0x000000ffff070224 */ /* 0x000fca00078e000d */
[----:B------:R0:W-:Y:S01]  /*9a90*/  @P0 STG.E.U16 desc[UR36][R6.64+0x40], R42 ;  /* 0x0000402a06000986 */ /* 0x0001e2000c101524 */
[----:B------:R-:W-:Y:S01]  /*9aa0*/  ISETP.GT.AND P0, PT, R0, 0x28, P2 ;  /* 0x000000280000780c */ /* 0x000fe20001704270 */
[----:B0-----:R-:W-:Y:S02]  /*9ab0*/  @P3 IMAD.MOV.U32 R6, RZ, RZ, R12 ;  /* 0x000000ffff063224 */ /* 0x001fe400078e000c */
[----:B------:R-:W-:-:S05]  /*9ac0*/  @P3 IMAD.MOV.U32 R7, RZ, RZ, R13 ;  /* 0x000000ffff073224 */ /* 0x000fca00078e000d */
[----:B------:R0:W-:Y:S01]  /*9ad0*/  @P3 STG.E.U16 desc[UR36][R6.64+0x42], R43 ;  /* 0x0000422b06003986 */ /* 0x0001e2000c101524 */
[----:B------:R-:W-:-:S03]  /*9ae0*/  ISETP.GT.AND P3, PT, R0, 0x29, P2 ;  /* 0x000000290000780c */ /* 0x000fc60001764270 */
[----:B------:R-:W-:Y:S01]  /*9af0*/  @P4 STG.E.U16 desc[UR36][R4.64+0x50], R44 ;  /* 0x0000502c04004986 */ /* 0x000fe2000c101524 */
[----:B------:R-:W-:-:S03]  /*9b00*/  ISETP.GT.AND P4, PT, R0, 0x30, P1 ;  /* 0x000000300000780c */ /* 0x000fc60000f84270 */
[----:B------:R-:W-:Y:S01]  /*9b10*/  @P5 STG.E.U16 desc[UR36][R4.64+0x52], R45 ;  /* 0x0000522d04005986 */ /* 0x000fe2000c101524 */
[----:B------:R-:W-:Y:S01]  /*9b20*/  ISETP.GT.AND P5, PT, R0, 0x31, P1 ;  /* 0x000000310000780c */ /* 0x000fe20000fa4270 */
[----:B0-----:R-:W-:Y:S02]  /*9b30*/  @P0 IMAD.MOV.U32 R6, RZ, RZ, R12 ;  /* 0x000000ffff060224 */ /* 0x001fe400078e000c */
[----:B------:R-:W-:-:S05]  /*9b40*/  @P0 IMAD.MOV.U32 R7, RZ, RZ, R13 ;  /* 0x000000ffff070224 */ /* 0x000fca00078e000d */
[----:B------:R0:W-:Y:S01]  /*9b50*/  @P0 STG.E.U16 desc[UR36][R6.64+0x50], R46 ;  /* 0x0000502e06000986 */ /* 0x0001e2000c101524 */
[----:B------:R-:W-:Y:S01]  /*9b60*/  ISETP.GT.AND P0, PT, R0, 0x30, P2 ;  /* 0x000000300000780c */ /* 0x000fe20001704270 */
[----:B0-----:R-:W-:Y:S01]  /*9b70*/  @P3 IMAD.MOV.U32 R6, RZ, RZ, R12 ;  /* 0x000000ffff063224 */ /* 0x001fe200078e000c */
[----:B------:R-:W-:-:S05]  /*9b80*/  @P3 MOV R7, R13 ;  /* 0x0000000d00073202 */ /* 0x000fca0000000f00 */
        /* <DEDUP_REMOVED lines=21> */
[----:B------:R-:W-:Y:S02]  /*9ce0*/  ISETP.GT.AND P0, PT, R0, 0x40, P2 ;  /* 0x000000400000780c */ /* 0x000fe40001704270 */
[----:B0-----:R-:W-:Y:S01]  /*9cf0*/  @P3 MOV R6, R12 ;  /* 0x0000000c00063202 */ /* 0x001fe20000000f00 */
        /* <DEDUP_REMOVED lines=19> */
[----:B0-----:R-:W-:Y:S01]  /*9e30*/  @P0 IMAD.MOV.U32 R6, RZ, RZ, R12 ;  /* 0x000000ffff060224 */ /* 0x001fe200078e000c */
[----:B------:R-:W-:-:S05]  /*9e40*/  @P0 MOV R7, R13 ;  /* 0x0000000d00070202 */ /* 0x000fca0000000f00 */
        /* <DEDUP_REMOVED lines=21> */
[----:B------:R-:W-:Y:S02]  /*9fa0*/  ISETP.GT.AND P5, PT, R0, 0x61, P1 ;  /* 0x000000610000780c */ /* 0x000fe40000fa4270 */
        /* <DEDUP_REMOVED lines=31> */
[C---:B------:R-:W-:Y:S02]  /*a1a0*/  ISETP.GT.AND P3, PT, R0.reuse, 0x78, P1 ;  /* 0x000000780000780c */ /* 0x040fe40000f64270 */
[C---:B------:R-:W-:Y:S01]  /*a1b0*/  ISETP.GT.AND P1, PT, R0.reuse, 0x79, P1 ;  /* 0x000000790000780c */ /* 0x040fe20000f24270 */
[----:B------:R-:W-:Y:S01]  /*a1c0*/  @P4 STG.E.U16 desc[UR36][R4.64+0xe0], R80 ;  /* 0x0000e05004004986 */ /* 0x000fe2000c101524 */
[----:B------:R-:W-:-:S03]  /*a1d0*/  ISETP.GT.AND P4, PT, R0, 0x71, P2 ;  /* 0x000000710000780c */ /* 0x000fc60001784270 */
[----:B------:R-:W-:Y:S01]  /*a1e0*/  @P5 STG.E.U16 desc[UR36][R4.64+0xe2], R81 ;  /* 0x0000e25104005986 */ /* 0x000fe2000c101524 */
[C---:B------:R-:W-:Y:S02]  /*a1f0*/  ISETP.GT.AND P5, PT, R0.reuse, 0x78, P2 ;  /* 0x000000780000780c */ /* 0x040fe400017a4270 */
[----:B------:R-:W-:Y:S01]  /*a200*/  ISETP.GT.AND P2, PT, R0, 0x79, P2 ;  /* 0x000000790000780c */ /* 0x000fe20001744270 */
[----:B0-----:R-:W-:Y:S02]  /*a210*/  @P0 IMAD.MOV.U32 R6, RZ, RZ, R12 ;  /* 0x000000ffff060224 */ /* 0x001fe400078e000c */
[----:B------:R-:W-:-:S05]  /*a220*/  @P0 IMAD.MOV.U32 R7, RZ, RZ, R13 ;  /* 0x000000ffff070224 */ /* 0x000fca00078e000d */
[----:B------:R0:W-:Y:S02]  /*a230*/  @P0 STG.E.U16 desc[UR36][R6.64+0xe0], R82 ;  /* 0x0000e05206000986 */ /* 0x0001e4000c101524 */
[----:B0-----:R-:W-:Y:S01]  /*a240*/  @P4 MOV R6, R12 ;  /* 0x0000000c00064202 */ /* 0x001fe20000000f00 */
[----:B------:R-:W-:-:S05]  /*a250*/  @P4 IMAD.MOV.U32 R7, RZ, RZ, R13 ;  /* 0x000000ffff074224 */ /* 0x000fca00078e000d */
[----:B------:R-:W-:Y:S04]  /*a260*/  @P4 STG.E.U16 desc[UR36][R6.64+0xe2], R83 ;  /* 0x0000e25306004986 */ /* 0x000fe8000c101524 */
[----:B------:R-:W-:Y:S04]  /*a270*/  @P3 STG.E.U16 desc[UR36][R4.64+0xf0], R84 ;  /* 0x0000f05404003986 */ /* 0x000fe8000c101524 */
[----:B------:R0:W-:Y:S02]  /*a280*/  @P1 STG.E.U16 desc[UR36][R4.64+0xf2], R85 ;  /* 0x0000f25504001986 */ /* 0x0001e4000c101524 */
[----:B0-----:R-:W-:-:S02]  /*a290*/  @P5 IMAD.MOV.U32 R4, RZ, RZ, R12 ;  /* 0x000000ffff045224 */ /* 0x001fc400078e000c */
[----:B------:R-:W-:-:S05]  /*a2a0*/  @P5 IMAD.MOV.U32 R5, RZ, RZ, R13 ;  /* 0x000000ffff055224 */ /* 0x000fca00078e000d */
[----:B------:R0:W-:Y:S04]  /*a2b0*/  @P5 STG.E.U16 desc[UR36][R4.64+0xf0], R86 ;  /* 0x0000f05604005986 */ /* 0x0001e8000c101524 */
[----:B------:R0:W-:Y:S02]  /*a2c0*/  @P2 STG.E.U16 desc[UR36][R12.64+0xf2], R87 ;  /* 0x0000f2570c002986 */ /* 0x0001e4000c101524 */
.L_x_280:
[----:B------:R-:W-:Y:S05]  /*a2d0*/  BSYNC B0 ;  /* 0x0000000000007941 */ /* 0x000fea0003800000 */
.L_x_28:
[----:B------:R-:W-:Y:S01]  /*a2e0*/  ULDC UR4, c[0x0][0xc] ;  /* 0x0000030000047ab9 */ /* 0x000fe20000000800 */
[----:B------:R-:W-:Y:S01]  /*a2f0*/  ULDC UR5, c[0x0][0x10] ;  /* 0x0000040000057ab9 */ /* 0x000fe20000000800 */
[----:B0-----:R-:W0:Y:S01]  /*a300*/  LDC R3, c[0x0][0x14] ;  /* 0x00000500ff037b82 */ /* 0x001e220000000800 */
[----:B------:R-:W-:Y:S01]  /*a310*/  UIMAD.WIDE.U32 UR4, UR4, UR5, URZ ;  /* 0x00000005040472a5 */ /* 0x000fe2000f8e003f */
[----:B------:R-:W-:Y:S01]  /*a320*/  PRMT R0, RZ, 0x7610, R0 ;  /* 0x00007610ff007816 */ /* 0x000fe20000000000 */
[----:B------:R-:W-:Y:S02]  /*a330*/  IMAD.MOV.U32 R153, RZ, RZ, -0x1 ;  /* 0xffffffffff997424 */ /* 0x000fe400078e00ff */
[----:B------:R-:W-:Y:S02]  /*a340*/  IMAD.MOV.U32 R23, RZ, RZ, -0x1 ;  /* 0xffffffffff177424 */ /* 0x000fe400078e00ff */
[----:B0-----:R-:W-:-:S04]  /*a350*/  IMAD.WIDE.U32 R16, R3, UR4, R16 ;  /* 0x0000000403107c25 */ /* 0x001fc8000f8e0010 */
[----:B------:R-:W-:Y:S01]  /*a360*/  IMAD R3, R3, UR5, RZ ;  /* 0x0000000503037c24 */ /* 0x000fe2000f8e02ff */
[----:B------:R-:W-:Y:S02]  /*a370*/  ULDC.64 UR4, c[0x0][0x650] ;  /* 0x0001940000047ab9 */ /* 0x000fe40000000a00 */
[----:B------:R-:W-:Y:S01]  /*a380*/  ISETP.GE.U32.AND P0, PT, R16, UR4, PT ;  /* 0x0000000410007c0c */ /* 0x000fe2000bf06070 */
[----:B------:R-:W-:-:S05]  /*a390*/  IMAD.IADD R17, R17, 0x1, R3 ;  /* 0x0000000111117824 */ /* 0x000fca00078e0203 */
[----:B------:R-:W-:-:S13]  /*a3a0*/  ISETP.GE.U32.AND.EX P0, PT, R17, UR5, PT, P0 ;  /* 0x0000000511007c0c */ /* 0x000fda000bf06100 */
[----:B------:R-:W-:Y:S05]  /*a3b0*/  @P0 BRA `(.L_x_281) ;  /* 0x0000000400640947 */ /* 0x000fea0003800000 */
[----:B------:R-:W0:Y:S01]  /*a3c0*/  S2R R12, SR_CTAID.X ;  /* 0x00000000000c7919 */ /* 0x000e220000002500 */
[----:B-12---:R-:W1:Y:S01]  /*a3d0*/  LDC.64 R10, c[0x0][0x628] ;  /* 0x00018a00ff0a7b82 */ /* 0x006e620000000a00 */
[----:B------:R-:W-:Y:S01]  /*a3e0*/  ULDC UR4, c[0x0][0x150] ;  /* 0x0000540000047ab9 */ /* 0x000fe20000000800 */
[----:B------:R-:W-:Y:S01]  /*a3f0*/  MOV R8, R16 ;  /* 0x0000001000087202 */ /* 0x000fe20000000f00 */
[----:B------:R-:W2:Y:S01]  /*a400*/  S2R R24, SR_CTAID.Y ;  /* 0x0000000000187919 */ /* 0x000ea20000002600 */
[----:B------:R-:W-:-:S04]  /*a410*/  IMAD.MOV.U32 R9, RZ, RZ, R17 ;  /* 0x000000ffff097224 */ /* 0x000fc800078e0011 */
[----:B------:R-:W2:Y:S08]  /*a420*/  LDC R21, c[0x0][0x144] ;  /* 0x00005100ff157b82 */ /* 0x000eb00000000800 */
[----:B------:R-:W2:Y:S08]  /*a430*/  LDC R0, c[0x0][0x630] ;  /* 0x00018c00ff007b82 */ /* 0x000eb00000000800 */
[----:B------:R-:W2:Y:S01]  /*a440*/  LDC.64 R14, c[0x0][0x620] ;  /* 0x00018800ff0e7b82 */ /* 0x000ea20000000a00 */
[----:B-1----:R-:W-:-:S04]  /*a450*/  ISETP.NE.U32.AND P0, PT, R10, RZ, PT ;  /* 0x000000ff0a00720c */ /* 0x002fc80003f05070 */
[----:B------:R-:W-:Y:S02]  /*a460*/  ISETP.NE.AND.EX P0, PT, R11, RZ, PT, P0 ;  /* 0x000000ff0b00720c */ /* 0x000fe40003f05300 */
[----:B0-----:R-:W-:-:S05]  /*a470*/  I2FP.F32.U32 R3, R12 ;  /* 0x0000000c00037245 */ /* 0x001fca0000201000 */
[----:B------:R-:W-:-:S04]  /*a480*/  FMUL R3, R3, UR4 ;  /* 0x0000000403037c20 */ /* 0x000fc80008400000 */
[----:B------:R0:W1:Y:S02]  /*a490*/  F2I.U32.TRUNC.NTZ R20, R3 ;  /* 0x0000000300147305 */ /* 0x000064000020f000 */
[----:B------:R-:W-:Y:S05]  /*a4a0*/  @!P0 BRA `(.L_x_282) ;  /* 0x0000000000288947 */ /* 0x000fea0003800000 */
[----:B0-----:R-:W0:Y:S02]  /*a4b0*/  LDC R3, c[0x0][0x634] ;  /* 0x00018d00ff037b82 */ /* 0x001e240000000800 */
[----:B0-----:R-:W-:-:S05]  /*a4c0*/  IADD3 R3, P0, R16, R3, RZ ;  /* 0x0000000310037210 */ /* 0x001fca0007f1e0ff */
[----:B------:R-:W-:-:S04]  /*a4d0*/  IMAD.X R13, RZ, RZ, R17, P0 ;  /* 0x000000ffff0d7224 */ /* 0x000fc800000e0611 */
[----:B------:R-:W-:-:S04]  /*a4e0*/  IMAD.WIDE.U32 R4, R13, R10, RZ ;  /* 0x0000000a0d047225 */ /* 0x000fc800078e00ff */
[----:B------:R-:W-:-:S04]  /*a4f0*/  IMAD.WIDE.U32 R6, P0, R3, R11, R4 ;  /* 0x0000000b03067225 */ /* 0x000fc80007800004 */
[----:B------:R-:W-:-:S04]  /*a500*/  IMAD.WIDE.U32 R4, R3, R10, RZ ;  /* 0x0000000a03047225 */ /* 0x000fc800078e00ff */
[----:B------:R-:W-:Y:S01]  /*a510*/  IMAD.X R9, RZ, RZ, RZ, P0 ;  /* 0x000000ffff097224 */ /* 0x000fe200000e06ff */
[----:B------:R-:W-:Y:S01]  /*a520*/  IADD3 RZ, P0, R5, R6, RZ ;  /* 0x0000000605ff7210 */ /* 0x000fe20007f1e0ff */
[----:B------:R-:W-:-:S04]  /*a530*/  IMAD.MOV.U32 R8, RZ, RZ, R7 ;  /* 0x000000ffff087224 */ /* 0x000fc800078e0007 */
[----:B------:R-:W-:-:S08]  /*a540*/  IMAD.WIDE.U32.X R8, R13, R11, R8, P0 ;  /* 0x0000000b0d087225 */ /* 0x000fd000000e0408 */
.L_x_282:
[----:B------:R-:W3:Y:S01]  /*a550*/  LDC.64 R28, c[0x0][0x640] ;  /* 0x00019000ff1c7b82 */ /* 0x000ee20000000a00 */
[-CC-:B--2---:R-:W-:Y:S01]  /*a560*/  SHF.R.U64 R23, R8, R0.reuse, R9.reuse ;  /* 0x0000000008177219 */ /* 0x184fe20000001209 */
[----:B-1----:R-:W-:Y:S01]  /*a570*/  IMAD.MOV R20, RZ, RZ, -R20 ;  /* 0x000000ffff147224 */ /* 0x002fe200078e0a14 */
[----:B------:R-:W-:Y:S01]  /*a580*/  SHF.R.U32.HI R0, RZ, R0, R9 ;  /* 0x00000000ff007219 */ /* 0x000fe20000011609 */
[----:B------:R-:W-:Y:S01]  /*a590*/  ULDC UR4, c[0x0][0x154] ;  /* 0x0000550000047ab9 */ /* 0x000fe20000000800 */
[----:B0-----:R-:W-:Y:S01]  /*a5a0*/  IADD3 R3, P0, RZ, -R23, RZ ;  /* 0x80000017ff037210 */ /* 0x001fe20007f1e0ff */
[----:B------:R-:W-:Y:S02]  /*a5b0*/  IMAD R21, R21, R20, R12 ;  /* 0x0000001415157224 */ /* 0x000fe400078e020c */
[----:B------:R-:W0:Y:S01]  /*a5c0*/  LDC R6, c[0x0][0x618] ;  /* 0x00018600ff067b82 */ /* 0x000e220000000800 */
[----:B------:R-:W-:Y:S02]  /*a5d0*/  IMAD.MOV.U32 R7, RZ, RZ, 0x1 ;  /* 0x00000001ff077424 */ /* 0x000fe400078e00ff */
[----:B------:R-:W-:-:S04]  /*a5e0*/  IMAD.X R5, RZ, RZ, ~R0, P0 ;  /* 0x000000ffff057224 */ /* 0x000fc800000e0e00 */
[-C--:B------:R-:W-:Y:S01]  /*a5f0*/  IMAD R0, R5, R14.reuse, RZ ;  /* 0x0000000e05007224 */ /* 0x080fe200078e02ff */
[----:B------:R-:W1:Y:S01]  /*a600*/  LDC R8, c[0x0][0x608] ;  /* 0x00018200ff087b82 */ /* 0x000e620000000800 */
[----:B------:R-:W-:-:S04]  /*a610*/  IMAD.WIDE.U32 R4, R3, R14, R16 ;  /* 0x0000000e03047225 */ /* 0x000fc800078e0010 */
[----:B------:R-:W-:Y:S01]  /*a620*/  IMAD R3, R3, R15, R0 ;  /* 0x0000000f03037224 */ /* 0x000fe200078e0200 */
[----:B------:R-:W-:Y:S02]  /*a630*/  I2FP.F32.U32 R0, R24 ;  /* 0x0000001800007245 */ /* 0x000fe40000201000 */
[----:B------:R-:W2:Y:S01]  /*a640*/  LDC R26, c[0x0][0x658] ;  /* 0x00019600ff1a7b82 */ /* 0x000ea20000000800 */
[----:B---3--:R-:W-:Y:S02]  /*a650*/  ISETP.NE.U32.AND P0, PT, R28, RZ, PT ;  /* 0x000000ff1c00720c */ /* 0x008fe40003f05070 */
[----:B------:R-:W-:Y:S01]  /*a660*/  IADD3 R3, R5, R3, RZ ;  /* 0x0000000305037210 */ /* 0x000fe20007ffe0ff */
[----:B------:R-:W-:Y:S01]  /*a670*/  FMUL R0, R0, UR4 ;  /* 0x0000000400007c20 */ /* 0x000fe20008400000 */
[----:B------:R-:W-:Y:S01]  /*a680*/  ISETP.NE.AND.EX P0, PT, R29, RZ, PT, P0 ;  /* 0x000000ff1d00720c */ /* 0x000fe20003f05300 */
[----:B------:R-:W-:Y:S02]  /*a690*/  IMAD.MOV.U32 R5, RZ, RZ, -0x1 ;  /* 0xffffffffff057424 */ /* 0x000fe400078e00ff */
[----:B------:R-:W3:Y:S01]  /*a6a0*/  LDC R15, c[0x0][0x148] ;  /* 0x00005200ff0f7b82 */ /* 0x000ee20000000800 */
[-CC-:B0-----:R-:W-:Y:S01]  /*a6b0*/  SHF.R.U64 R12, R4, R6.reuse, R3.reuse ;  /* 0x00000006040c7219 */ /* 0x181fe20000001203 */
[----:B------:R0:W0:Y:S01]  /*a6c0*/  F2I.U32.TRUNC.NTZ R13, R0 ;  /* 0x00000000000d7305 */ /* 0x000022000020f000 */
[----:B------:R-:W-:-:S05]  /*a6d0*/  SHF.R.U32.HI R3, RZ, R6, R3 ;  /* 0x00000006ff037219 */ /* 0x000fca0000011603 */
[----:B------:R-:W0:Y:S01]  /*a6e0*/  LDC R20, c[0x0][0x600] ;  /* 0x00018000ff147b82 */ /* 0x000e220000000800 */
[-CC-:B-1----:R-:W-:Y:S02]  /*a6f0*/  SHF.R.U64 R10, R12, R8.reuse, R3.reuse ;  /* 0x000000080c0a7219 */ /* 0x182fe40000001203 */
[----:B------:R-:W-:-:S05]  /*a700*/  SHF.R.U32.HI R3, RZ, R8, R3 ;  /* 0x00000008ff037219 */ /* 0x000fca0000011603 */
[----:B------:R-:W1:Y:S01]  /*a710*/  LDC R27, c[0x0][0x648] ;  /* 0x00019200ff1b7b82 */ /* 0x000e620000000800 */
[-C--:B--2---:R-:W-:Y:S02]  /*a720*/  SHF.L.U32 R4, R5, R26.reuse, RZ ;  /* 0x0000001a05047219 */ /* 0x084fe400000006ff */
[--C-:B------:R-:W-:Y:S02]  /*a730*/  SHF.R.U64 R14, R10, R26, R3.reuse ;  /* 0x0000001a0a0e7219 */ /* 0x100fe40000001203 */
[----:B------:R-:W-:Y:S02]  /*a740*/  LOP3.LUT R25, RZ, R4, RZ, 0x33, !PT ;  /* 0x00000004ff197212 */ /* 0x000fe400078e33ff */
[-C--:B------:R-:W-:Y:S01]  /*a750*/  SHF.R.U32.HI R5, RZ, R26.reuse, R3 ;  /* 0x0000001aff057219 */ /* 0x080fe20000011603 */
[----:B------:R-:W2:Y:S01]  /*a760*/  LDC R30, c[0x0][0x638] ;  /* 0x00018e00ff1e7b82 */ /* 0x000ea20000000800 */
[----:B------:R-:W-:Y:S01]  /*a770*/  SHF.L.U32 R152, R7, R26, RZ ;  /* 0x0000001a07987219 */ /* 0x000fe200000006ff */
[----:B------:R-:W-:-:S06]  /*a780*/  IMAD.MOV.U32 R4, RZ, RZ, R14 ;  /* 0x000000ffff047224 */ /* 0x000fcc00078e000e */
[----:B------:R-:W0:Y:S01]  /*a790*/  LDC R31, c[0x0][0x610] ;  /* 0x00018400ff1f7b82 */ /* 0x000e220000000800 */
[----:B------:R-:W-:Y:S05]  /*a7a0*/  @!P0 BRA `(.L_x_283) ;  /* 0x0000000000288947 */ /* 0x000fea0003800000 */
[----:B------:R-:W4:Y:S02]  /*a7b0*/  LDC R3, c[0x0][0x64c] ;  /* 0x00019300ff037b82 */ /* 0x000f240000000800 */
[----:B----4-:R-:W-:-:S05]  /*a7c0*/  IADD3 R3, P0, R14, R3, RZ ;  /* 0x000000030e037210 */ /* 0x010fca0007f1e0ff */
        /* <DEDUP_REMOVED lines=8> */
.L_x_283:
[----:B------:R-:W-:Y:S01]  /*a850*/  ISETP.NE.AND P0, PT, R2, 0x1, PT ;  /* 0x000000010200780c */ /* 0x000fe20003f05270 */
[----:B0-----:R-:W-:Y:S01]  /*a860*/  VIADD R7, R20, 0xffffffff ;  /* 0xffffffff14077836 */ /* 0x001fe20000000000 */
[----:B-1----:R-:W-:Y:S01]  /*a870*/  SHF.R.U64 R0, R4, R27, R5 ;  /* 0x0000001b04007219 */ /* 0x002fe20000001205 */
[----:B------:R-:W-:Y:S01]  /*a880*/  IMAD.MOV.U32 R4, RZ, RZ, 0x1 ;  /* 0x00000001ff047424 */ /* 0x000fe200078e00ff */
[----:B------:R-:W-:Y:S02]  /*a890*/  LOP3.LUT R5, R10, R25, RZ, 0xc0, !PT ;  /* 0x000000190a057212 */ /* 0x000fe400078ec0ff */
[----:B------:R-:W-:Y:S01]  /*a8a0*/  IADD3 R13, -R13, RZ, RZ ;  /* 0x000000ff0d0d7210 */ /* 0x000fe20007ffe1ff */
[----:B------:R-:W-:Y:S02]  /*a8b0*/  IMAD.MOV R3, RZ, RZ, -R0 ;  /* 0x000000ffff037224 */ /* 0x000fe400078e0a00 */
[----:B------:R-:W-:Y:S01]  /*a8c0*/  IMAD R152, R152, R0, R5 ;  /* 0x0000000098987224 */ /* 0x000fe200078e0205 */
[----:B------:R-:W-:Y:S01]  /*a8d0*/  LOP3.LUT R5, R12, R7, RZ, 0xc0, !PT ;  /* 0x000000070c057212 */ /* 0x000fe200078ec0ff */
[----:B--2---:R-:W-:-:S02]  /*a8e0*/  IMAD R0, R3, R30, R14 ;  /* 0x0000001e03007224 */ /* 0x004fc400078e020e */
[----:B---3--:R-:W-:Y:S02]  /*a8f0*/  @P0 IMAD R21, R15, R13, R24 ;  /* 0x0000000d0f150224 */ /* 0x008fe400078e0218 */
[----:B------:R-:W-:Y:S01]  /*a900*/  IMAD R3, R0, R20, R5 ;  /* 0x0000001400037224 */ /* 0x000fe200078e0205 */
[----:B------:R-:W-:Y:S01]  /*a910*/  PRMT R0, R4, 0x7610, R0 ;  /* 0x0000761004007816 */ /* 0x000fe20000000000 */
[----:B------:R-:W-:-:S05]  /*a920*/  IMAD R152, R152, R31, R21 ;  /* 0x0000001f98987224 */ /* 0x000fca00078e0215 */
[----:B------:R-:W-:Y:S02]  /*a930*/  SEL R153, R3, R152, !P0 ;  /* 0x0000009803997207 */ /* 0x000fe40004000000 */
[----:B------:R-:W-:-:S07]  /*a940*/  SEL R152, R152, R3, !P0 ;  /* 0x0000000398987207 */ /* 0x000fce0004000000 */
.L_x_281:
[----:B------:R-:W-:-:S13]  /*a950*/  LOP3.LUT P0, RZ, R0, 0xff, RZ, 0xc0, !PT ;  /* 0x000000ff00ff7812 */ /* 0x000fda000780c0ff */
[----:B------:R-:W-:Y:S05]  /*a960*/  @P0 BRA `(.L_x_284) ;  /* 0xffffff6400880947 */ /* 0x000fea000383ffff */
[----:B------:R-:W-:Y:S05]  /*a970*/  EXIT ;  /* 0x000000000000794d */ /* 0x000fea0003800000 */
.L_x_3:
[----:B0-----:R-:W-:Y:S01]  /*a980*/  ULDC.64 UR4, c[0x0][0x650] ;  /* 0x0001940000047ab9 */ /* 0x001fe20000000a00 */
        /* <DEDUP_REMOVED lines=8> */
[----:B------:R-:W-:Y:S01]  /*aa10*/  MOV R10, R16 ;  /* 0x00000010000a7202 */ /* 0x000fe20000000f00 */
[----:B------:R-:W-:-:S06]  /*aa20*/  IMAD.MOV.U32 R11, RZ, RZ, R17 ;  /* 0x000000ffff0b7224 */ /* 0x000fcc00078e0011 */
        /* <DEDUP_REMOVED lines=15> */
.L_x_286:
[--C-:B------:R-:W-:Y:S01]  /*ab20*/  SHF.R.U64 R12, R10, R14, R11.reuse ;  /* 0x0000000e0a0c7219 */ /* 0x100fe2000000120b */
[----:B------:R-:W0:Y:S01]  /*ab30*/  LDC R22, c[0x0][0x618] ;  /* 0x00018600ff167b82 */ /* 0x000e220000000800 */
[----:B------:R-:W-:Y:S01]  /*ab40*/  I2FP.F32.U32 R6, R4 ;  /* 0x0000000400067245 */ /* 0x000fe20000201000 */
[----:B------:R-:W-:Y:S01]  /*ab50*/  ULDC UR4, c[0x0][0x150] ;  /* 0x0000540000047ab9 */ /* 0x000fe20000000800 */
[----:B------:R-:W-:Y:S02]  /*ab60*/  SHF.R.U32.HI R5, RZ, R14, R11 ;  /* 0x0000000eff057219 */ /* 0x000fe4000001160b */
[----:B------:R-:W-:Y:S01]  /*ab70*/  IADD3 R9, P0, RZ, -R12, RZ ;  /* 0x8000000cff097210 */ /* 0x000fe20007f1e0ff */
[----:B------:R-:W-:Y:S01]  /*ab80*/  FMUL R11, R6, UR4 ;  /* 0x00000004060b7c20 */ /* 0x000fe20008400000 */
[----:B------:R-:W-:Y:S01]  /*ab90*/  ULDC UR4, c[0x0][0x154] ;  /* 0x0000550000047ab9 */ /* 0x000fe20000000800 */
[----:B------:R-:W1:Y:S02]  /*aba0*/  LDC.64 R24, c[0x0][0x640] ;  /* 0x00019000ff187b82 */ /* 0x000e640000000a00 */
[----:B------:R-:W-:-:S02]  /*abb0*/  IMAD.X R5, RZ, RZ, ~R5, P0 ;  /* 0x000000ffff057224 */ /* 0x000fc400000e0e05 */
[----:B------:R-:W2:Y:S01]  /*abc0*/  F2I.U32.TRUNC.NTZ R11, R11 ;  /* 0x0000000b000b7305 */ /* 0x000ea2000020f000 */
[----:B------:R-:W-:-:S03]  /*abd0*/  IMAD.WIDE.U32 R6, R9, R20, R16 ;  /* 0x0000001409067225 */ /* 0x000fc600078e0010 */
[----:B------:R-:W3:Y:S01]  /*abe0*/  LDC R13, c[0x0][0x144] ;  /* 0x00005100ff0d7b82 */ /* 0x000ee20000000800 */
[----:B------:R-:W-:-:S04]  /*abf0*/  IMAD R8, R5, R20, RZ ;  /* 0x0000001405087224 */ /* 0x000fc800078e02ff */
[----:B------:R-:W-:Y:S02]  /*ac00*/  IMAD R5, R9, R21, R8 ;  /* 0x0000001509057224 */ /* 0x000fe400078e0208 */
[----:B------:R-:W-:Y:S01]  /*ac10*/  IMAD.MOV.U32 R8, RZ, RZ, -0x1 ;  /* 0xffffffffff087424 */ /* 0x000fe200078e00ff */
[----:B------:R-:W4:Y:S01]  /*ac20*/  LDC R14, c[0x0][0x608] ;  /* 0x00018200ff0e7b82 */ /* 0x000f220000000800 */
[----:B------:R-:W-:Y:S01]  /*ac30*/  IMAD.IADD R5, R7, 0x1, R5 ;  /* 0x0000000107057824 */ /* 0x000fe200078e0205 */
[----:B------:R-:W-:-:S04]  /*ac40*/  I2FP.F32.U32 R7, R3 ;  /* 0x0000000300077245 */ /* 0x000fc80000201000 */
[-CC-:B0-----:R-:W-:Y:S01]  /*ac50*/  SHF.R.U64 R10, R6, R22.reuse, R5.reuse ;  /* 0x00000016060a7219 */ /* 0x181fe20000001205 */
[----:B------:R-:W-:Y:S01]  /*ac60*/  FMUL R7, R7, UR4 ;  /* 0x0000000407077c20 */ /* 0x000fe20008400000 */
[----:B------:R-:W0:Y:S01]  /*ac70*/  LDC R9, c[0x0][0x658] ;  /* 0x00019600ff097b82 */ /* 0x000e220000000800 */
[----:B--2---:R-:W-:Y:S02]  /*ac80*/  IADD3 R6, -R11, RZ, RZ ;  /* 0x000000ff0b067210 */ /* 0x004fe40007ffe1ff */
[----:B-1----:R-:W-:Y:S02]  /*ac90*/  ISETP.NE.U32.AND P0, PT, R24, RZ, PT ;  /* 0x000000ff1800720c */ /* 0x002fe40003f05070 */
[----:B------:R-:W-:Y:S02]  /*aca0*/  SHF.R.U32.HI R5, RZ, R22, R5 ;  /* 0x00000016ff057219 */ /* 0x000fe40000011605 */
[----:B------:R-:W-:Y:S01]  /*acb0*/  ISETP.NE.AND.EX P0, PT, R25, RZ, PT, P0 ;  /* 0x000000ff1900720c */ /* 0x000fe20003f05300 */
[----:B------:R-:W1:Y:S01]  /*acc0*/  LDC R20, c[0x0][0x148] ;  /* 0x00005200ff147b82 */ /* 0x000e620000000800 */
[----:B---3--:R-:W-:-:S02]  /*acd0*/  IMAD R23, R13, R6, R4 ;  /* 0x000000060d177224 */ /* 0x008fc400078e0204 */
[----:B------:R-:W-:-:S05]  /*ace0*/  IMAD.MOV.U32 R6, RZ, RZ, 0x1 ;  /* 0x00000001ff067424 */ /* 0x000fca00078e00ff */
[----:B------:R-:W2:Y:S01]  /*acf0*/  LDC R21, c[0x0][0x600] ;  /* 0x00018000ff157b82 */ /* 0x000ea20000000800 */
[-CC-:B----4-:R-:W-:Y:S02]  /*ad00*/  SHF.R.U64 R13, R10, R14.reuse, R5.reuse ;  /* 0x0000000e0a0d7219 */ /* 0x190fe40000001205 */
[----:B------:R-:W-:Y:S02]  /*ad10*/  SHF.R.U32.HI R4, RZ, R14, R5 ;  /* 0x0000000eff047219 */ /* 0x000fe40000011605 */
[----:B------:R3:W4:Y:S03]  /*ad20*/  F2I.U32.TRUNC.NTZ R14, R7 ;  /* 0x00000007000e7305 */ /* 0x000726000020f000 */
[----:B------:R-:W1:Y:S01]  /*ad30*/  LDC R26, c[0x0][0x648] ;  /* 0x00019200ff1a7b82 */ /* 0x000e620000000800 */
[-C--:B0-----:R-:W-:Y:S02]  /*ad40*/  SHF.R.U64 R15, R13, R9.reuse, R4 ;  /* 0x000000090d0f7219 */ /* 0x081fe40000001204 */
[----:B------:R-:W-:-:S02]  /*ad50*/  SHF.L.U32 R8, R8, R9, RZ ;  /* 0x0000000908087219 */ /* 0x000fc400000006ff */
[-C--:B------:R-:W-:Y:S01]  /*ad60*/  SHF.R.U32.HI R5, RZ, R9.reuse, R4 ;  /* 0x00000009ff057219 */ /* 0x080fe20000011604 */
[----:B------:R-:W-:Y:S01]  /*ad70*/  IMAD.MOV.U32 R4, RZ, RZ, R15 ;  /* 0x000000ffff047224 */ /* 0x000fe200078e000f */
[----:B------:R-:W-:Y:S01]  /*ad80*/  SHF.L.U32 R22, R6, R9, RZ ;  /* 0x0000000906167219 */ /* 0x000fe200000006ff */
[----:B------:R-:W0:Y:S01]  /*ad90*/  LDC R27, c[0x0][0x638] ;  /* 0x00018e00ff1b7b82 */ /* 0x000e220000000800 */
[----:B------:R-:W-:-:S07]  /*ada0*/  LOP3.LUT R28, RZ, R8, RZ, 0x33, !PT ;  /* 0x00000008ff1c7212 */ /* 0x000fce00078e33ff */
[----:B------:R-:W0:Y:S01]  /*adb0*/  LDC R29, c[0x0][0x610] ;  /* 0x00018400ff1d7b82 */ /* 0x000e220000000800 */
[----:B---34-:R-:W-:Y:S05]  /*adc0*/  @!P0 BRA `(.L_x_287) ;  /* 0x0000000000288947 */ /* 0x018fea0003800000 */
[----:B------:R-:W3:Y:S02]  /*add0*/  LDC R4, c[0x0][0x64c] ;  /* 0x00019300ff047b82 */ /* 0x000ee40000000800 */
[----:B---3--:R-:W-:-:S05]  /*ade0*/  IADD3 R9, P0, R15, R4, RZ ;  /* 0x000000040f097210 */ /* 0x008fca0007f1e0ff */
        /* <DEDUP_REMOVED lines=8> */
.L_x_287:
[----:B------:R-:W-:Y:S01]  /*ae70*/  ISETP.NE.AND P0, PT, R2, 0x1, PT ;  /* 0x000000010200780c */ /* 0x000fe20003f05270 */
[----:B--2---:R-:W-:Y:S01]  /*ae80*/  VIADD R7, R21, 0xffffffff ;  /* 0xffffffff15077836 */ /* 0x004fe20000000000 */
[----:B-1----:R-:W-:Y:S01]  /*ae90*/  SHF.R.U64 R5, R4, R26, R5 ;  /* 0x0000001a04057219 */ /* 0x002fe20000001205 */
[----:B------:R-:W-:Y:S01]  /*aea0*/  IMAD.MOV.U32 R8, RZ, RZ, R12 ;  /* 0x000000ffff087224 */ /* 0x000fe200078e000c */
[----:B------:R-:W-:Y:S02]  /*aeb0*/  IADD3 R14, -R14, RZ, RZ ;  /* 0x000000ff0e0e7210 */ /* 0x000fe40007ffe1ff */
[----:B------:R-:W-:Y:S01]  /*aec0*/  LOP3.LUT R4, R13, R28, RZ, 0xc0, !PT ;  /* 0x0000001c0d047212 */ /* 0x000fe200078ec0ff */
[----:B------:R-:W-:Y:S01]  /*aed0*/  IMAD.MOV R6, RZ, RZ, -R5 ;  /* 0x000000ffff067224 */ /* 0x000fe200078e0a05 */
[----:B------:R-:W-:-:S03]  /*aee0*/  LOP3.LUT R10, R10, R7, RZ, 0xc0, !PT ;  /* 0x000000070a0a7212 */ /* 0x000fc600078ec0ff */
[----:B------:R-:W-:Y:S02]  /*aef0*/  IMAD R4, R22, R5, R4 ;  /* 0x0000000516047224 */ /* 0x000fe400078e0204 */
[----:B------:R-:W-:Y:S02]  /*af00*/  @P0 IMAD R23, R20, R14, R3 ;  /* 0x0000000e14170224 */ /* 0x000fe400078e0203 */
[----:B0-----:R-:W-:Y:S02]  /*af10*/  IMAD R3, R6, R27, R15 ;  /* 0x0000001b06037224 */ /* 0x001fe400078e020f */
[----:B------:R-:W-:Y:S02]  /*af20*/  IMAD R7, R4, R29, R23 ;  /* 0x0000001d04077224 */ /* 0x000fe400078e0217 */
[----:B------:R-:W-:Y:S02]  /*af30*/  IMAD R4, R3, R21, R10 ;  /* 0x0000001503047224 */ /* 0x000fe400078e020a */
[----:B------:R-:W-:-:S03]  /*af40*/  IMAD.MOV.U32 R6, RZ, RZ, 0x1 ;  /* 0x00000001ff067424 */ /* 0x000fc600078e00ff */
[----:B------:R-:W-:Y:S02]  /*af50*/  SEL R9, R4, R7, !P0 ;  /* 0x0000000704097207 */ /* 0x000fe40004000000 */
[----:B------:R-:W-:-:S07]  /*af60*/  SEL R7, R7, R4, !P0 ;  /* 0x0000000407077207 */ /* 0x000fce0004000000 */
.L_x_285:
[----:B------:R-:W-:-:S08]  /*af70*/  NOP ;  /* 0x0000000000007918 */ /* 0x000fd00000000000 */
[----:B------:R-:W0:-:S00]  /*af80*/  USETMAXREG.DEALLOC.CTAPOOL 0x28 ;  /* 0x00000028000079c8 */ /* 0x000e0000080e0500 */
[----:B0-----:R-:W-:-:S13]  /*af90*/  ISETP.NE.AND P0, PT, R0, RZ, PT ;  /* 0x000000ff0000720c */ /* 0x001fda0003f05270 */
[----:B------:R-:W-:Y:S05]  /*afa0*/  @P0 EXIT ;  /* 0x000000000000094d */ /* 0x000fea0003800000 */
[----:B------:R-:W-:Y:S01]  /*afb0*/  LOP3.LUT P0, RZ, R6, 0xff, RZ, 0xc0, !PT ;  /* 0x000000ff06ff7812 */ /* 0x000fe2000780c0ff */
[----:B------:R-:W-:Y:S02]  /*afc0*/  IMAD.MOV.U32 R0, RZ, RZ, 0x1 ;  /* 0x00000001ff007424 */ /* 0x000fe400078e00ff */
[----:B------:R-:W-:-:S10]  /*afd0*/  IMAD.MOV.U32 R12, RZ, RZ, RZ ;  /* 0x000000ffff0c7224 */ /* 0x000fd400078e00ff */
[----:B------:R-:W-:Y:S05]  /*afe0*/  @!P0 BRA `(.L_x_288) ;  /* 0x0000000c00388947 */ /* 0x000fea0003800000 */
[----:B------:R-:W0:Y:S01]  /*aff0*/  LDC R0, c[0x0][0x28c] ;  /* 0x0000a300ff007b82 */ /* 0x000e220000000800 */
[----:B------:R-:W-:Y:S01]  /*b000*/  ULDC UR5, c[0x0][0x600] ;  /* 0x0001800000057ab9 */ /* 0x000fe20000000800 */
[----:B------:R-:W-:Y:S01]  /*b010*/  ULDC UR4, c[0x0][0xc] ;  /* 0x0000030000047ab9 */ /* 0x000fe20000000800 */
[----:B------:R-:W-:Y:S01]  /*b020*/  UIADD3 UR16, UR5, -0x1, URZ ;  /* 0xffffffff05107890 */ /* 0x000fe2000fffe03f */
[C---:B------:R-:W-:Y:S01]  /*b030*/  LOP3.LUT P2, RZ, R18.reuse, 0x7f, RZ, 0xc0, !PT ;  /* 0x0000007f12ff7812 */ /* 0x040fe2000784c0ff */
[----:B------:R-:W-:Y:S01]  /*b040*/  ULDC UR6, c[0x0][0x658] ;  /* 0x0001960000067ab9 */ /* 0x000fe20000000800 */
[----:B------:R-:W-:Y:S01]  /*b050*/  ULDC UR5, c[0x0][0x10] ;  /* 0x0000040000057ab9 */ /* 0x000fe20000000800 */
[----:B------:R-:W-:Y:S01]  /*b060*/  UMOV UR7, 0xffffffff ;  /* 0xffffffff00077882 */ /* 0x000fe20000000000 */
[----:B------:R-:W-:Y:S01]  /*b070*/  UMOV UR8, 0x1 ;  /* 0x0000000100087882 */ /* 0x000fe20000000000 */
[----:B------:R-:W-:Y:S01]  /*b080*/  UIMAD.WIDE.U32 UR4, UR4, UR5, URZ ;  /* 0x00000005040472a5 */ /* 0x000fe2000f8e003f */
[----:B------:R-:W-:Y:S01]  /*b090*/  LOP3.LUT P0, RZ, R18, 0x1f, RZ, 0xc0, !PT ;  /* 0x0000001f12ff7812 */ /* 0x000fe2000780c0ff */
[----:B------:R-:W-:Y:S01]  /*b0a0*/  USHF.L.U32 UR7, UR7, UR6, URZ ;  /* 0x0000000607077299 */ /* 0x000fe2000800063f */
[----:B------:R-:W-:Y:S01]  /*b0b0*/  BSSY B0, `(.L_x_288) ;  /* 0x00000c1000007945 */ /* 0x000fe20003800000 */
[----:B------:R-:W-:Y:S01]  /*b0c0*/  USHF.L.U32 UR18, UR8, UR6, URZ ;  /* 0x0000000608127299 */ /* 0x000fe2000800063f */
[----:B------:R-:W-:Y:S01]  /*b0d0*/  IMAD.MOV.U32 R13, RZ, RZ, 0x1 ;  /* 0x00000001ff0d7424 */ /* 0x000fe200078e00ff */
[----:B------:R-:W-:Y:S01]  /*b0e0*/  LOP3.LUT R11, R19, 0x2, RZ, 0xfc, !PT ;  /* 0x00000002130b7812 */ /* 0x000fe200078efcff */
[----:B------:R-:W-:Y:S01]  /*b0f0*/  ULDC UR6, c[0x0][0x14] ;  /* 0x0000050000067ab9 */ /* 0x000fe20000000800 */
[----:B------:R-:W-:Y:S01]  /*b100*/  PLOP3.LUT P0, PT, P0, P2, PT, 0x8a, 0x0 ;  /* 0x000000000000781c */ /* 0x000fe20000705172 */
[----:B------:R-:W-:Y:S01]  /*b110*/  UIMAD.WIDE.U32 UR20, UR4, UR6, URZ ;  /* 0x00000006041472a5 */ /* 0x000fe2000f8e003f */
[----:B------:R-:W-:Y:S01]  /*b120*/  IMAD.MOV.U32 R12, RZ, RZ, RZ ;  /* 0x000000ffff0c7224 */ /* 0x000fe200078e00ff */
[----:B------:R-:W-:-:S02]  /*b130*/  UIMAD UR13, UR5, UR6, URZ ;  /* 0x00000006050d72a4 */ /* 0x000fc4000f8e023f */
[----:B------:R-:W-:Y:S01]  /*b140*/  ULOP3.LUT UR17, URZ, UR7, URZ, 0x33, !UPT ;  /* 0x000000073f117292 */ /* 0x000fe2000f8e333f */
[----:B0-----:R-:W-:Y:S01]  /*b150*/  IADD3 R0, R0, 0x1f, RZ ;  /* 0x0000001f00007810 */ /* 0x001fe20007ffe0ff */
[----:B------:R-:W-:Y:S01]  /*b160*/  UIADD3 UR13, UR21, UR13, URZ ;  /* 0x0000000d150d7290 */ /* 0x000fe2000fffe03f */
[----:B------:R-:W-:Y:S02]  /*b170*/  ULDC.64 UR22, c[0x0][0x198] ;  /* 0x0000660000167ab9 */ /* 0x000fe40000000a00 */
[----:B------:R-:W-:-:S04]  /*b180*/  SHF.R.S32.HI R3, RZ, 0x1f, R0 ;  /* 0x0000001fff037819 */ /* 0x000fc80000011400 */
[----:B------:R-:W-:Y:S01]  /*b190*/  LEA.HI R3, R3, R0, RZ, 0x5 ;  /* 0x0000000003037211 */ /* 0x000fe200078f28ff */
[----:B------:R-:W-:-:S03]  /*b1a0*/  IMAD.MOV.U32 R0, RZ, RZ, 0x1 ;  /* 0x00000001ff007424 */ /* 0x000fc600078e00ff */
[----:B------:R-:W-:-:S05]  /*b1b0*/  SHF.R.S32.HI R3, RZ, 0x5, R3 ;  /* 0x00000005ff037819 */ /* 0x000fca0000011403 */
[----:B------:R-:W-:-:S07]  /*b1c0*/  VIADD R10, R3, 0x1 ;  /* 0x00000001030a7836 */ /* 0x000fce0000000000 */
.L_x_300:
[----:B------:R-:W-:-:S03]  /*b1d0*/  UMOV UR4, 0xffffffff ;  /* 0xffffffff00047882 */ /* 0x000fc60000000000 */
[----:B------:R-:W-:Y:S05]  /*b1e0*/  BRA.DIV UR4, `(.L_x_289) ;  /* 0x0000001204107947 */ /* 0x000fea000b800000 */
[----:B------:R-:W-:-:S13]  /*b1f0*/  ELECT P6, URZ, PT ;  /* 0x00000000003f782f */ /* 0x000fda00038c0000 */
.L_x_314:
[----:B------:R-:W0:Y:S01]  /*b200*/  LDC R4, c[0x0][0x28c] ;  /* 0x0000a300ff047b82 */ /* 0x000e220000000800 */
[----:B------:R-:W-:Y:S01]  /*b210*/  BSSY B1, `(.L_x_290) ;  /* 0x0000037000017945 */ /* 0x000fe20003800000 */
[----:B0-----:R-:W-:-:S13]  /*b220*/  ISETP.LT.OR P6, PT, R4, 0x1, !P6 ;  /* 0x000000010400780c */ /* 0x001fda00077c1670 */
[----:B------:R-:W-:Y:S05]  /*b230*/  @P6 BRA `(.L_x_291) ;  /* 0x0000000000d06947 */ /* 0x000fea0003800000 */
[----:B------:R-:W-:Y:S01]  /*b240*/  IMAD.SHL.U32 R15, R9, 0x80, RZ ;  /* 0x00000080090f7824 */ /* 0x000fe200078e00ff */
[----:B------:R-:W-:Y:S01]  /*b250*/  MOV R20, RZ ;  /* 0x000000ff00147202 */ /* 0x000fe20000000f00 */
[----:B------:R-:W-:Y:S02]  /*b260*/  IMAD.SHL.U32 R18, R7, 0x100, RZ ;  /* 0x0000010007127824 */ /* 0x000fe400078e00ff */
[----:B------:R-:W-:Y:S02]  /*b270*/  IMAD.MOV.U32 R4, RZ, RZ, R10 ;  /* 0x000000ffff047224 */ /* 0x000fe400078e000a */
[----:B------:R-:W-:Y:S02]  /*b280*/  IMAD.MOV.U32 R5, RZ, RZ, R0 ;  /* 0x000000ffff057224 */ /* 0x000fe400078e0000 */
[----:B------:R-:W-:-:S07]  /*b290*/  IMAD.MOV.U32 R6, RZ, RZ, R12 ;  /* 0x000000ffff067224 */ /* 0x000fce00078e000c */
.L_x_295:
[----:B------:R-:W0:Y:S01]  /*b2a0*/  S2R R14, SR_CgaCtaId ;  /* 0x00000000000e7919 */ /* 0x000e220000008800 */
[----:B------:R-:W-:Y:S01]  /*b2b0*/  MOV R7, 0x400 ;  /* 0x0000040000077802 */ /* 0x000fe20000000f00 */
[----:B------:R-:W1:Y:S03]  /*b2c0*/  @!P2 LDC R9, c[0x0][0x500] ;  /* 0x00014000ff09ab82 */ /* 0x000e660000000800 */
[----:B0-----:R-:W-:Y:S02]  /*b2d0*/  LEA R21, R14, R7, 0x18 ;  /* 0x000000070e157211 */ /* 0x001fe400078ec0ff */
[----:B------:R-:W-:-:S03]  /*b2e0*/  SHF.L.U32 R7, R5, 0x1f, RZ ;  /* 0x0000001f05077819 */ /* 0x000fc600000006ff */
[----:B------:R-:W-:-:S04]  /*b2f0*/  IMAD R14, R6, 0x8, R21 ;  /* 0x00000008060e7824 */ /* 0x000fc800078e0215 */
[----:B------:R-:W0:Y:S02]  /*b300*/  SYNCS.PHASECHK.TRANS64.TRYWAIT P1, [R14+URZ+0x38], R7 ;  /* 0x000038070e0075a7 */ /* 0x000e24000802017f */
[----:B01----:R-:W-:Y:S05]  /*b310*/  @!P1 BRA `(.L_x_292) ;  /* 0x0000000c00e49947 */ /* 0x003fea0003800000 */
.L_x_315:
[----:B0-----:R-:W-:Y:S01]  /*b320*/  PRMT R7, R11, 0x9910, RZ ;  /* 0x000099100b077816 */ /* 0x001fe200000000ff */
[----:B------:R0:W-:Y:S03]  /*b330*/  @!P2 SYNCS.ARRIVE.TRANS64 RZ, [R14+URZ], R9 ;  /* 0x000000090effa9a7 */ /* 0x0001e6000800003f */
[----:B------:R-:W-:-:S13]  /*b340*/  ISETP.NE.AND P1, PT, R7, 0x2, PT ;  /* 0x000000020700780c */ /* 0x000fda0003f25270 */
[----:B0-----:R-:W-:Y:S05]  /*b350*/  @P1 BRA `(.L_x_293) ;  /* 0x0000000000041947 */ /* 0x001fea0003800000 */
[----:B------:R-:W-:Y:S01]  /*b360*/  BPT.TRAP 0x1 ;  /* 0x000000040000795c */ /* 0x000fe20000300000 */
.L_x_293:
[----:B------:R-:W-:Y:S05]  /*b370*/  @P0 BRA `(.L_x_294) ;  /* 0x0000000000040947 */ /* 0x000fea0003800000 */
[----:B------:R-:W-:Y:S01]  /*b380*/  BPT.TRAP 0x1 ;  /* 0x000000040000795c */ /* 0x000fe20000300000 */
.L_x_294:
[--C-:B------:R-:W-:Y:S01]  /*b390*/  IMAD R7, R6, 0x4000, R21.reuse ;  /* 0x0000400006077824 */ /* 0x100fe200078e0215 */
[----:B------:R-:W-:Y:S01]  /*b3a0*/  R2UR UR9, R14 ;  /* 0x000000000e0972ca */ /* 0x000fe200000e0000 */
[----:B------:R-:W-:Y:S01]  /*b3b0*/  IMAD R21, R6, 0x2000, R21 ;  /* 0x0000200006157824 */ /* 0x000fe200078e0215 */
[----:B------:R-:W-:Y:S01]  /*b3c0*/  UIADD3 UR4, UP0, UR22, 0xf0, URZ ;  /* 0x000000f016047890 */ /* 0x000fe2000ff1e03f */
[----:B------:R-:W-:Y:S01]  /*b3d0*/  VIADD R4, R4, 0xffffffff ;  /* 0xffffffff04047836 */ /* 0x000fe20000000000 */
[----:B------:R-:W-:Y:S01]  /*b3e0*/  R2UR UR5, R7 ;  /* 0x00000000070572ca */ /* 0x000fe200000e0000 */
[----:B------:R-:W-:Y:S01]  /*b3f0*/  UIADD3 UR24, UP1, UR22, 0x1f0, URZ ;  /* 0x000001f016187890 */ /* 0x000fe2000ff3e03f */
[----:B------:R-:W-:Y:S01]  /*b400*/  R2UR UR8, R21 ;  /* 0x00000000150872ca */ /* 0x000fe200000e0000 */
[----:B------:R-:W-:Y:S01]  /*b410*/  UMOV UR6, 0x0 ;  /* 0x0000000000067882 */ /* 0x000fe20000000000 */
[----:B------:R-:W-:Y:S01]  /*b420*/  R2UR UR11, R18 ;  /* 0x00000000120b72ca */ /* 0x000fe200000e0000 */
[----:B------:R-:W-:Y:S01]  /*b430*/  UIADD3.X UR25, URZ, UR23, URZ, UP1, !UPT ;  /* 0x000000173f197290 */ /* 0x000fe20008ffe43f */
[----:B------:R-:W-:Y:S01]  /*b440*/  R2UR UR10, R20 ;  /* 0x00000000140a72ca */ /* 0x000fe200000e0000 */
[----:B------:R-:W-:Y:S01]  /*b450*/  UMOV UR7, 0x10000000 ;  /* 0x1000000000077882 */ /* 0x000fe20000000000 */
[----:B------:R-:W-:Y:S01]  /*b460*/  R2UR UR12, R8 ;  /* 0x00000000080c72ca */ /* 0x000fe200000e0000 */
[----:B------:R-:W-:Y:S01]  /*b470*/  VIADD R20, R20, 0x20 ;  /* 0x0000002014147836 */ /* 0x000fe20000000000 */
[----:B------:R-:W-:-:S02]  /*b480*/  R2UR UR19, R15 ;  /* 0x000000000f1372ca */ /* 0x000fc400000e0000 */
[----:B------:R-:W-:Y:S01]  /*b490*/  ISETP.GT.AND P3, PT, R4, 0x1, PT ;  /* 0x000000010400780c */ /* 0x000fe20003f64270 */
[----:B------:R-:W-:Y:S01]  /*b4a0*/  UIADD3 UR14, UR5, 0x180, URZ ;  /* 0x00000180050e7890 */ /* 0x000fe2000fffe03f */
[----:B------:R-:W-:Y:S01]  /*b4b0*/  IADD3 R6, R6, 0x1, RZ ;  /* 0x0000000106067810 */ /* 0x000fe20007ffe0ff */
[----:B------:R-:W-:Y:S02]  /*b4c0*/  UIADD3.X UR5, URZ, UR23, URZ, UP0, !UPT ;  /* 0x000000173f057290 */ /* 0x000fe400087fe43f */
[----:B------:R-:W-:Y:S01]  /*b4d0*/  UIADD3 UR15, UR8, 0x1c180, URZ ;  /* 0x0001c180080f7890 */ /* 0x000fe2000fffe03f */
[----:B------:R-:W-:Y:S02]  /*b4e0*/  ISETP.NE.AND P1, PT, R6, 0x7, PT ;  /* 0x000000070600780c */ /* 0x000fe40003f25270 */
[----:B------:R-:W-:Y:S02]  /*b4f0*/  UMOV UR8, UR14 ;  /* 0x0000000e00087c82 */ /* 0x000fe40008000000 */
[----:B------:R-:W-:-:S02]  /*b500*/  SEL R14, RZ, 0x1, P1 ;  /* 0x00000001ff0e7807 */ /* 0x000fc40000800000 */
[----:B------:R0:W-:Y:S01]  /*b510*/  UTMALDG.3D [UR8], [UR4], desc[UR6] ;  /* 0x00000608040075b4 */ /* 0x0001e20008011000 */
[----:B------:R-:W-:Y:S02]  /*b520*/  SEL R6, R6, RZ, P1 ;  /* 0x000000ff06067207 */ /* 0x000fe40000800000 */
[----:B------:R-:W-:Y:S01]  /*b530*/  LOP3.LUT R5, R5, R14, RZ, 0x3c, !PT ;  /* 0x0000000e05057212 */ /* 0x000fe200078e3cff */
[----:B0-----:R-:W-:Y:S01]  /*b540*/  UMOV UR8, UR15 ;  /* 0x0000000f00087c82 */ /* 0x001fe20008000000 */
[----:B------:R-:W-:Y:S02]  /*b550*/  UMOV UR11, UR19 ;  /* 0x00000013000b7c82 */ /* 0x000fe40008000000 */
[----:B------:R0:W-:Y:S02]  /*b560*/  UTMALDG.3D [UR8], [UR24], desc[UR6] ;  /* 0x00000608180075b4 */ /* 0x0001e40008011000 */
[----:B0-----:R-:W-:Y:S05]  /*b570*/  @P3 BRA `(.L_x_295) ;  /* 0xfffffffc00483947 */ /* 0x001fea000383ffff */
.L_x_291:
[----:B------:R-:W-:Y:S05]  /*b580*/  BSYNC B1 ;  /* 0x0000000000017941 */ /* 0x000fea0003800000 */
.L_x_290:
[----:B------:R-:W-:Y:S01]  /*b590*/  LOP3.LUT P4, RZ, R13, 0xff, RZ, 0xc0, !PT ;  /* 0x000000ff0dff7812 */ /* 0x000fe2000788c0ff */
[C---:B------:R-:W-:Y:S01]  /*b5a0*/  IMAD.IADD R12, R3.reuse, 0x1, R12 ;  /* 0x00000001030c7824 */ /* 0x040fe200078e020c */
[----:B------:R-:W-:Y:S01]  /*b5b0*/  ULDC.64 UR4, c[0x0][0x650] ;  /* 0x0001940000047ab9 */ /* 0x000fe20000000a00 */
[C---:B------:R-:W-:Y:S01]  /*b5c0*/  ISETP.GE.U32.AND P3, PT, R3.reuse, 0x7, PT ;  /* 0x000000070300780c */ /* 0x040fe20003f66070 */
[----:B------:R-:W-:Y:S01]  /*b5d0*/  BSSY B1, `(.L_x_296) ;  /* 0x000006c000017945 */ /* 0x000fe20003800000 */
[C---:B------:R-:W-:Y:S01]  /*b5e0*/  IMAD.WIDE.U32 R4, R12.reuse, 0x24924925, RZ ;  /* 0x249249250c047825 */ /* 0x040fe200078e00ff */
[C---:B------:R-:W-:Y:S02]  /*b5f0*/  ISETP.GT.U32.AND P1, PT, R12.reuse, 0x6, PT ;  /* 0x000000060c00780c */ /* 0x040fe40003f24070 */
[----:B------:R-:W-:Y:S01]  /*b600*/  MOV R8, 0xffffffff ;  /* 0xffffffff00087802 */ /* 0x000fe20000000f00 */
[----:B------:R-:W-:Y:S01]  /*b610*/  IMAD.IADD R4, R12, 0x1, -R5 ;  /* 0x000000010c047824 */ /* 0x000fe200078e0a05 */
[----:B------:R-:W-:Y:S01]  /*b620*/  ISETP.LT.U32.AND P1, PT, R3, 0x7, P1 ;  /* 0x000000070300780c */ /* 0x000fe20000f21070 */
[----:B------:R-:W-:Y:S01]  /*b630*/  IMAD.MOV.U32 R9, RZ, RZ, -0x1 ;  /* 0xffffffffff097424 */ /* 0x000fe200078e00ff */
[----:B------:R-:W-:Y:S01]  /*b640*/  PRMT R13, RZ, 0x7610, R13 ;  /* 0x00007610ff0d7816 */ /* 0x000fe2000000000d */
[----:B------:R-:W0:Y:S01]  /*b650*/  @P4 S2R R7, SR_CgaCtaId ;  /* 0x0000000000074919 */ /* 0x000e220000008800 */
[----:B------:R-:W-:-:S02]  /*b660*/  @P4 MOV R6, 0x400 ;  /* 0x0000040000064802 */ /* 0x000fc40000000f00 */
[----:B------:R-:W-:-:S04]  /*b670*/  LEA.HI R4, R4, R5, RZ, 0x1f ;  /* 0x0000000504047211 */ /* 0x000fc800078ff8ff */
[--C-:B------:R-:W-:Y:S02]  /*b680*/  SHF.R.U32.HI R5, RZ, 0x2, R4.reuse ;  /* 0x00000002ff057819 */ /* 0x100fe40000011604 */
[----:B------:R-:W-:-:S03]  /*b690*/  PRMT R4, RZ, 0x7610, R4 ;  /* 0x00007610ff047816 */ /* 0x000fc60000000004 */
[----:B------:R-:W-:Y:S01]  /*b6a0*/  IMAD R12, R5, -0x7, R12 ;  /* 0xfffffff9050c7824 */ /* 0x000fe200078e020c */
[----:B0-----:R-:W-:Y:S02]  /*b6b0*/  @P4 LEA R6, R7, R6, 0x18 ;  /* 0x0000000607064211 */ /* 0x001fe400078ec0ff */
[----:B------:R-:W-:Y:S02]  /*b6c0*/  SEL R7, RZ, 0x1, !P1 ;  /* 0x00000001ff077807 */ /* 0x000fe40004800000 */
[----:B------:R-:W-:Y:S01]  /*b6d0*/  IADD3 R16, P1, R16, UR20, RZ ;  /* 0x0000001410107c10 */ /* 0x000fe2000ff3e0ff */
[----:B------:R0:W-:Y:S01]  /*b6e0*/  @P4 SYNCS.ARRIVE.TRANS64.A1T0 RZ, [R6+URZ+0x88], RZ ;  /* 0x000088ff06ff49a7 */ /* 0x0001e2000810003f */
[----:B------:R-:W-:Y:S01]  /*b6f0*/  LOP3.LUT R0, R0, R7, RZ, 0x3c, !PT ;  /* 0x0000000700007212 */ /* 0x000fe200078e3cff */
[----:B------:R-:W-:Y:S01]  /*b700*/  IMAD.MOV.U32 R7, RZ, RZ, -0x1 ;  /* 0xffffffffff077424 */ /* 0x000fe200078e00ff */
[----:B------:R-:W-:Y:S02]  /*b710*/  IADD3.X R17, R17, UR13, RZ, P1, !PT ;  /* 0x0000000d11117c10 */ /* 0x000fe40008ffe4ff */
[----:B------:R-:W-:-:S02]  /*b720*/  ISETP.GE.U32.AND P1, PT, R16, UR4, PT ;  /* 0x0000000410007c0c */ /* 0x000fc4000bf26070 */
[----:B------:R-:W-:Y:S02]  /*b730*/  @P3 LOP3.LUT R0, R0, 0x1, R5, 0x78, !PT ;  /* 0x0000000100003812 */ /* 0x000fe400078e7805 */
[----:B------:R-:W-:-:S13]  /*b740*/  ISETP.GE.U32.AND.EX P1, PT, R17, UR5, PT, P1 ;  /* 0x0000000511007c0c */ /* 0x000fda000bf26110 */
[----:B0-----:R-:W-:Y:S05]  /*b750*/  @P1 BRA `(.L_x_297) ;  /* 0x00000004004c1947 */ /* 0x001fea0003800000 */
[----:B------:R-:W-:Y:S01]  /*b760*/  ULDC.64 UR4, c[0x0][0x628] ;  /* 0x00018a0000047ab9 */ /* 0x000fe20000000a00 */
[----:B------:R-:W0:Y:S01]  /*b770*/  S2R R15, SR_CTAID.X ;  /* 0x00000000000f7919 */ /* 0x000e220000002500 */
[----:B------:R-:W-:Y:S01]  /*b780*/  ISETP.NE.U32.AND P1, PT, RZ, UR4, PT ;  /* 0x00000004ff007c0c */ /* 0x000fe2000bf25070 */
[----:B------:R-:W-:Y:S01]  /*b790*/  ULDC UR7, c[0x0][0x630] ;  /* 0x00018c0000077ab9 */ /* 0x000fe20000000800 */
[----:B------:R-:W-:Y:S01]  /*b7a0*/  IMAD.MOV.U32 R4, RZ, RZ, R16 ;  /* 0x000000ffff047224 */ /* 0x000fe200078e0010 */
[----:B------:R-:W1:Y:S01]  /*b7b0*/  S2R R14, SR_CTAID.Y ;  /* 0x00000000000e7919 */ /* 0x000e620000002600 */
[----:B------:R-:W-:Y:S01]  /*b7c0*/  ISETP.NE.AND.EX P1, PT, RZ, UR5, PT, P1 ;  /* 0x00000005ff007c0c */ /* 0x000fe2000bf25310 */
[----:B------:R-:W-:-:S12]  /*b7d0*/  IMAD.MOV.U32 R5, RZ, RZ, R17 ;  /* 0x000000ffff057224 */ /* 0x000fd800078e0011 */
[----:B------:R-:W-:Y:S05]  /*b7e0*/  @!P1 BRA `(.L_x_298) ;  /* 0x0000000000289947 */ /* 0x000fea0003800000 */
[----:B------:R-:W-:Y:S02]  /*b7f0*/  ULDC UR6, c[0x0][0x634] ;  /* 0x00018d0000067ab9 */ /* 0x000fe40000000800 */
[----:B------:R-:W-:-:S05]  /*b800*/  IADD3 R9, P1, R16, UR6, RZ ;  /* 0x0000000610097c10 */ /* 0x000fca000ff3e0ff */
[----:B------:R-:W-:-:S04]  /*b810*/  IMAD.X R21, RZ, RZ, R17, P1 ;  /* 0x000000ffff157224 */ /* 0x000fc800008e0611 */
[----:B------:R-:W-:-:S04]  /*b820*/  IMAD.WIDE.U32 R6, R21, UR4, RZ ;  /* 0x0000000415067c25 */ /* 0x000fc8000f8e00ff */
[----:B------:R-:W-:-:S04]  /*b830*/  IMAD.WIDE.U32 R6, P1, R9, UR5, R6 ;  /* 0x0000000509067c25 */ /* 0x000fc8000f820006 */
[----:B------:R-:W-:-:S04]  /*b840*/  IMAD.WIDE.U32 R8, R9, UR4, RZ ;  /* 0x0000000409087c25 */ /* 0x000fc8000f8e00ff */
[----:B------:R-:W-:Y:S01]  /*b850*/  IMAD.X R5, RZ, RZ, RZ, P1 ;  /* 0x000000ffff057224 */ /* 0x000fe200008e06ff */
[----:B------:R-:W-:Y:S01]  /*b860*/  IADD3 RZ, P1, R9, R6, RZ ;  /* 0x0000000609ff7210 */ /* 0x000fe20007f3e0ff */
[----:B------:R-:W-:-:S04]  /*b870*/  IMAD.MOV.U32 R4, RZ, RZ, R7 ;  /* 0x000000ffff047224 */ /* 0x000fc800078e0007 */
[----:B------:R-:W-:-:S08]  /*b880*/  IMAD.WIDE.U32.X R4, R21, UR5, R4, P1 ;  /* 0x0000000515047c25 */ /* 0x000fd000088e0404 */
.L_x_298:
[--C-:B------:R-:W-:Y:S01]  /*b890*/  SHF.R.U64 R8, R4, UR7, R5.reuse ;  /* 0x0000000704087c19 */ /* 0x100fe20008001205 */
[----:B------:R-:W-:Y:S01]  /*b8a0*/  ULDC.64 UR4, c[0x0][0x620] ;  /* 0x0001880000047ab9 */ /* 0x000fe20000000a00 */
[----:B------:R-:W-:Y:S01]  /*b8b0*/  SHF.R.U32.HI R4, RZ, UR7, R5 ;  /* 0x00000007ff047c19 */ /* 0x000fe20008011605 */
[----:B------:R-:W2:Y:S01]  /*b8c0*/  LDC R24, c[0x0][0x144] ;  /* 0x00005100ff187b82 */ /* 0x000ea20000000800 */
[----:B------:R-:W-:Y:S01]  /*b8d0*/  IADD3 R7, P1, RZ, -R8, RZ ;  /* 0x80000008ff077210 */ /* 0x000fe20007f3e0ff */
[----:B------:R-:W-:Y:S01]  /*b8e0*/  ULDC.64 UR8, c[0x0][0x640] ;  /* 0x0001900000087ab9 */ /* 0x000fe20000000a00 */
[----:B0-----:R-:W-:Y:S01]  /*b8f0*/  I2FP.F32.U32 R9, R15 ;  /* 0x0000000f00097245 */ /* 0x001fe20000201000 */
[----:B------:R-:W-:Y:S02]  /*b900*/  ULDC UR6, c[0x0][0x608] ;  /* 0x0001820000067ab9 */ /* 0x000fe40000000800 */
[----:B------:R-:W-:Y:S01]  /*b910*/  IMAD.X R4, RZ, RZ, ~R4, P1 ;  /* 0x000000ffff047224 */ /* 0x000fe200008e0e04 */
[----:B------:R-:W-:Y:S01]  /*b920*/  ISETP.NE.U32.AND P1, PT, RZ, UR8, PT ;  /* 0x00000008ff007c0c */ /* 0x000fe2000bf25070 */
[----:B------:R-:W0:Y:S02]  /*b930*/  LDC R21, c[0x0][0x148] ;  /* 0x00005200ff157b82 */ /* 0x000e240000000800 */
[----:B------:R-:W-:Y:S01]  /*b940*/  IMAD R6, R4, UR4, RZ ;  /* 0x0000000404067c24 */ /* 0x000fe2000f8e02ff */
[----:B------:R-:W-:Y:S01]  /*b950*/  ISETP.NE.AND.EX P1, PT, RZ, UR9, PT, P1 ;  /* 0x00000009ff007c0c */ /* 0x000fe2000bf25310 */
[----:B------:R-:W-:Y:S01]  /*b960*/  IMAD.WIDE.U32 R4, R7, UR4, R16 ;  /* 0x0000000407047c25 */ /* 0x000fe2000f8e0010 */
[----:B------:R-:W-:-:S03]  /*b970*/  ULDC UR4, c[0x0][0x150] ;  /* 0x0000540000047ab9 */ /* 0x000fc60000000800 */
[----:B------:R-:W-:Y:S02]  /*b980*/  IMAD R7, R7, UR5, R6 ;  /* 0x0000000507077c24 */ /* 0x000fe4000f8e0206 */
[----:B------:R-:W-:Y:S01]  /*b990*/  FMUL R6, R9, UR4 ;  /* 0x0000000409067c20 */ /* 0x000fe20008400000 */
[----:B------:R-:W-:Y:S01]  /*b9a0*/  ULDC UR4, c[0x0][0x618] ;  /* 0x0001860000047ab9 */ /* 0x000fe20000000800 */
[----:B------:R-:W-:Y:S01]  /*b9b0*/  ULDC UR5, c[0x0][0x154] ;  /* 0x0000550000057ab9 */ /* 0x000fe20000000800 */
[----:B------:R-:W-:-:S03]  /*b9c0*/  IADD3 R5, R5, R7, RZ ;  /* 0x0000000705057210 */ /* 0x000fc60007ffe0ff */
[----:B------:R-:W3:Y:S01]  /*b9d0*/  F2I.U32.TRUNC.NTZ R6, R6 ;  /* 0x0000000600067305 */ /* 0x000ee2000020f000 */
[----:B------:R-:W-:Y:S02]  /*b9e0*/  SHF.R.U64 R9, R4, UR4, R5 ;  /* 0x0000000404097c19 */ /* 0x000fe40008001205 */
[----:B-1----:R-:W-:-:S05]  /*b9f0*/  I2FP.F32.U32 R4, R14 ;  /* 0x0000000e00047245 */ /* 0x002fca0000201000 */
[----:B------:R-:W-:Y:S01]  /*ba00*/  FMUL R22, R4, UR5 ;  /* 0x0000000504167c20 */ /* 0x000fe20008400000 */
[----:B------:R-:W-:Y:S01]  /*ba10*/  SHF.R.U32.HI R4, RZ, UR4, R5 ;  /* 0x00000004ff047c19 */ /* 0x000fe20008011605 */
[----:B------:R-:W-:-:S03]  /*ba20*/  ULDC UR4, c[0x0][0x658] ;  /* 0x0001960000047ab9 */ /* 0x000fc60000000800 */
[--C-:B------:R-:W-:Y:S01]  /*ba30*/  SHF.R.U64 R20, R9, UR6, R4.reuse ;  /* 0x0000000609147c19 */ /* 0x100fe20008001204 */
[----:B------:R-:W1:Y:S01]  /*ba40*/  F2I.U32.TRUNC.NTZ R22, R22 ;  /* 0x0000001600167305 */ /* 0x000e62000020f000 */
[----:B------:R-:W-:Y:S01]  /*ba50*/  SHF.R.U32.HI R5, RZ, UR6, R4 ;  /* 0x00000006ff057c19 */ /* 0x000fe20008011604 */
[----:B---3--:R-:W-:-:S03]  /*ba60*/  IMAD.MOV R6, RZ, RZ, -R6 ;  /* 0x000000ffff067224 */ /* 0x008fc600078e0a06 */
[----:B------:R-:W-:Y:S01]  /*ba70*/  SHF.R.U64 R18, R20, UR4, R5 ;  /* 0x0000000414127c19 */ /* 0x000fe20008001205 */
[----:B--2---:R-:W-:Y:S01]  /*ba80*/  IMAD R15, R24, R6, R15 ;  /* 0x00000006180f7224 */ /* 0x004fe200078e020f */
[----:B------:R-:W-:-:S03]  /*ba90*/  SHF.R.U32.HI R23, RZ, UR4, R5 ;  /* 0x00000004ff177c19 */ /* 0x000fc60008011605 */
[----:B------:R-:W-:Y:S02]  /*baa0*/  IMAD.MOV.U32 R4, RZ, RZ, R18 ;  /* 0x000000ffff047224 */ /* 0x000fe400078e0012 */
[----:B------:R-:W-:Y:S01]  /*bab0*/  IMAD.MOV.U32 R5, RZ, RZ, R23 ;  /* 0x000000ffff057224 */ /* 0x000fe200078e0017 */
[----:B-1----:R-:W-:Y:S06]  /*bac0*/  @!P1 BRA `(.L_x_299) ;  /* 0x0000000000289947 */ /* 0x002fec0003800000 */
[----:B------:R-:W-:Y:S02]  /*bad0*/  ULDC UR4, c[0x0][0x64c] ;  /* 0x0001930000047ab9 */ /* 0x000fe40000000800 */
[----:B------:R-:W-:-:S05]  /*bae0*/  IADD3 R5, P1, R18, UR4, RZ ;  /* 0x0000000412057c10 */ /* 0x000fca000ff3e0ff */
[----:B------:R-:W-:-:S04]  /*baf0*/  IMAD.X R23, RZ, RZ, R23, P1 ;  /* 0x000000ffff177224 */ /* 0x000fc800008e0617 */
[----:B------:R-:W-:-:S04]  /*bb00*/  IMAD.WIDE.U32 R6, R23, UR8, RZ ;  /* 0x0000000817067c25 */ /* 0x000fc8000f8e00ff */
[----:B------:R-:W-:-:S04]  /*bb10*/  IMAD.WIDE.U32 R6, P1, R5, UR9, R6 ;  /* 0x0000000905067c25 */ /* 0x000fc8000f820006 */
[----:B------:R-:W-:-:S04]  /*bb20*/  IMAD.WIDE.U32 R4, R5, UR8, RZ ;  /* 0x0000000805047c25 */ /* 0x000fc8000f8e00ff */
[----:B------:R-:W-:Y:S01]  /*bb30*/  IMAD.MOV.U32 R4, RZ, RZ, R7 ;  /* 0x000000ffff047224 */ /* 0x000fe200078e0007 */
[----:B------:R-:W-:Y:S01]  /*bb40*/  IADD3 RZ, P3, R5, R6, RZ ;  /* 0x0000000605ff7210 */ /* 0x000fe20007f7e0ff */
[----:B------:R-:W-:-:S04]  /*bb50*/  IMAD.X R5, RZ, RZ, RZ, P1 ;  /* 0x000000ffff057224 */ /* 0x000fc800008e06ff */
[----:B------:R-:W-:-:S08]  /*bb60*/  IMAD.WIDE.U32.X R4, R23, UR9, R4, P3 ;  /* 0x0000000917047c25 */ /* 0x000fd000098e0404 */
.L_x_299:
[----:B------:R-:W-:Y:S01]  /*bb70*/  ISETP.NE.AND P1, PT, R2, 0x1, PT ;  /* 0x000000010200780c */ /* 0x000fe20003f25270 */
[----:B------:R-:W-:Y:S01]  /*bb80*/  ULDC UR4, c[0x0][0x648] ;  /* 0x0001920000047ab9 */ /* 0x000fe20000000800 */
[----:B------:R-:W-:Y:S01]  /*bb90*/  IADD3 R22, -R22, RZ, RZ ;  /* 0x000000ff16167210 */ /* 0x000fe20007ffe1ff */
[----:B------:R-:W-:Y:S01]  /*bba0*/  ULDC UR5, c[0x0][0x610] ;  /* 0x0001840000057ab9 */ /* 0x000fe20000000800 */
[----:B------:R-:W-:Y:S01]  /*bbb0*/  SHF.R.U64 R5, R4, UR4, R5 ;  /* 0x0000000404057c19 */ /* 0x000fe20008001205 */
[----:B------:R-:W-:Y:S01]  /*bbc0*/  ULDC UR4, c[0x0][0x638] ;  /* 0x00018e0000047ab9 */ /* 0x000fe20000000800 */
[----:B------:R-:W-:Y:S01]  /*bbd0*/  LOP3.LUT R20, R20, UR17, RZ, 0xc0, !PT ;  /* 0x0000001114147c12 */ /* 0x000fe2000f8ec0ff */
[----:B------:R-:W-:Y:S01]  /*bbe0*/  IMAD.MOV.U32 R4, RZ, RZ, 0x1 ;  /* 0x00000001ff047424 */ /* 0x000fe200078e00ff */
[----:B------:R-:W-:Y:S01]  /*bbf0*/  LOP3.LUT R9, R9, UR16, RZ, 0xc0, !PT ;  /* 0x0000001009097c12 */ /* 0x000fe2000f8ec0ff */
[----:B------:R-:W-:Y:S02]  /*bc00*/  IMAD.MOV R7, RZ, RZ, -R5 ;  /* 0x000000ffff077224 */ /* 0x000fe400078e0a05 */
[----:B------:R-:W-:-:S02]  /*bc10*/  IMAD R20, R5, UR18, R20 ;  /* 0x0000001205147c24 */ /* 0x000fc4000f8e0214 */
[----:B0-----:R-:W-:Y:S02]  /*bc20*/  @P1 IMAD R15, R21, R22, R14 ;  /* 0x00000016150f1224 */ /* 0x001fe400078e020e */
[----:B------:R-:W-:Y:S01]  /*bc30*/  IMAD R18, R7, UR4, R18 ;  /* 0x0000000407127c24 */ /* 0x000fe2000f8e0212 */
[----:B------:R-:W-:Y:S01]  /*bc40*/  ULDC UR4, c[0x0][0x600] ;  /* 0x0001800000047ab9 */ /* 0x000fe20000000800 */
[----:B------:R-:W-:Y:S02]  /*bc50*/  IMAD R15, R20, UR5, R15 ;  /* 0x00000005140f7c24 */ /* 0x000fe4000f8e020f */
[----:B------:R-:W-:-:S05]  /*bc60*/  IMAD R18, R18, UR4, R9 ;  /* 0x0000000412127c24 */ /* 0x000fca000f8e0209 */
[----:B------:R-:W-:Y:S02]  /*bc70*/  SEL R9, R18, R15, !P1 ;  /* 0x0000000f12097207 */ /* 0x000fe40004800000 */
[----:B------:R-:W-:-:S07]  /*bc80*/  SEL R7, R15, R18, !P1 ;  /* 0x000000120f077207 */ /* 0x000fce0004800000 */
.L_x_297:
[----:B------:R-:W-:Y:S05]  /*bc90*/  BSYNC B1 ;  /* 0x0000000000017941 */ /* 0x000fea0003800000 */
.L_x_296:
[----:B------:R-:W-:-:S13]  /*bca0*/  LOP3.LUT P1, RZ, R4, 0xff, RZ, 0xc0, !PT ;  /* 0x000000ff04ff7812 */ /* 0x000fda000782c0ff */
[----:B------:R-:W-:Y:S05]  /*bcb0*/  @P1 BRA `(.L_x_300) ;  /* 0xfffffff400441947 */ /* 0x000fea000383ffff */
[----:B------:R-:W-:Y:S05]  /*bcc0*/  BSYNC B0 ;  /* 0x0000000000007941 */ /* 0x000fea0003800000 */
.L_x_288:
[----:B------:R-:W-:-:S03]  /*bcd0*/  UMOV UR4, 0xffffffff ;  /* 0xffffffff00047882 */ /* 0x000fc60000000000 */
[----:B------:R-:W-:Y:S05]  /*bce0*/  BRA.DIV UR4, `(.L_x_301) ;  /* 0x0000000604847947 */ /* 0x000fea000b800000 */
[----:B------:R-:W-:-:S13]  /*bcf0*/  ELECT P6, URZ, PT ;  /* 0x00000000003f782f */ /* 0x000fda00038c0000 */
.L_x_318:
[----:B------:R-:W-:Y:S04]  /*bd00*/  BSSY B0, `(.L_x_302) ;  /* 0x0000046000007945 */ /* 0x000fe80003800000 */
[----:B------:R-:W-:Y:S05]  /*bd10*/  @!P6 BRA `(.L_x_303) ;  /* 0x000000040010e947 */ /* 0x000fea0003800000 */
[----:B------:R-:W-:-:S04]  /*bd20*/  LOP3.LUT R19, R19, 0x2, RZ, 0xfc, !PT ;  /* 0x0000000213137812 */ /* 0x000fc800078efcff */
[----:B------:R-:W-:-:S13]  /*bd30*/  ISETP.NE.AND P0, PT, R19, 0x3, PT ;  /* 0x000000031300780c */ /* 0x000fda0003f05270 */
[----:B------:R-:W-:Y:S05]  /*bd40*/  @!P0 BRA `(.L_x_304) ;  /* 0x0000000000048947 */ /* 0x000fea0003800000 */
[----:B------:R-:W-:Y:S01]  /*bd50*/  BPT.TRAP 0x1 ;  /* 0x000000040000795c */ /* 0x000fe20000300000 */
.L_x_304:
[----:B------:R-:W0:Y:S01]  /*bd60*/  S2R R3, SR_CgaCtaId ;  /* 0x0000000000037919 */ /* 0x000e220000008800 */
[----:B------:R-:W-:-:S04]  /*bd70*/  MOV R2, 0x400 ;  /* 0x0000040000027802 */ /* 0x000fc80000000f00 */
[----:B0-----:R-:W-:Y:S02]  /*bd80*/  LEA R3, R3, R2, 0x18 ;  /* 0x0000000203037211 */ /* 0x001fe400078ec0ff */
[----:B------:R-:W-:-:S03]  /*bd90*/  SHF.L.U32 R2, R0, 0x1f, RZ ;  /* 0x0000001f00027819 */ /* 0x000fc600000006ff */
[----:B------:R-:W-:-:S04]  /*bda0*/  VIADD R3, R3, 0x38 ;  /* 0x0000003803037836 */ /* 0x000fc80000000000 */
[C---:B------:R-:W-:Y:S02]  /*bdb0*/  IMAD R7, R12.reuse, 0x8, R3 ;  /* 0x000000080c077824 */ /* 0x040fe400078e0203 */
[----:B------:R-:W-:Y:S02]  /*bdc0*/  VIADD R12, R12, 0x1 ;  /* 0x000000010c0c7836 */ /* 0x000fe40000000000 */
[----:B------:R-:W0:Y:S03]  /*bdd0*/  SYNCS.PHASECHK.TRANS64.TRYWAIT P0, [R7+URZ], R2 ;  /* 0x00000002070075a7 */ /* 0x000e26000800017f */
[----:B------:R-:W-:-:S04]  /*bde0*/  ISETP.NE.AND P1, PT, R12, 0x7, PT ;  /* 0x000000070c00780c */ /* 0x000fc80003f25270 */
[----:B------:R-:W-:Y:S02]  /*bdf0*/  SEL R5, RZ, 0x1, P1 ;  /* 0x00000001ff057807 */ /* 0x000fe40000800000 */
[----:B------:R-:W-:Y:S02]  /*be00*/  SEL R12, R12, RZ, P1 ;  /* 0x000000ff0c0c7207 */ /* 0x000fe40000800000 */
[----:B------:R-:W-:-:S03]  /*be10*/  LOP3.LUT R5, R0, R5, RZ, 0x3c, !PT ;  /* 0x0000000500057212 */ /* 0x000fc600078e3cff */
[----:B------:R-:W-:Y:S01]  /*be20*/  IMAD R9, R12, 0x8, R3 ;  /* 0x000000080c097824 */ /* 0x000fe200078e0203 */
[----:B------:R-:W-:Y:S01]  /*be30*/  SHF.L.U32 R4, R5, 0x1f, RZ ;  /* 0x0000001f05047819 */ /* 0x000fe200000006ff */
[----:B0-----:R-:W-:Y:S06]  /*be40*/  @!P0 BRA `(.L_x_305) ;  /* 0x00000004004c8947 */ /* 0x001fec0003800000 */
.L_x_319:
[----:B------:R-:W1:Y:S01]  /*be50*/  SYNCS.PHASECHK.TRANS64.TRYWAIT P0, [R9+URZ], R4 ;  /* 0x00000004090075a7 */ /* 0x000e62000800017f */
[----:B------:R-:W-:-:S04]  /*be60*/  IADD3 R0, R12, 0x1, RZ ;  /* 0x000000010c007810 */ /* 0x000fc80007ffe0ff */
[----:B------:R-:W-:-:S04]  /*be70*/  ISETP.NE.AND P1, PT, R0, 0x7, PT ;  /* 0x000000070000780c */ /* 0x000fc80003f25270 */
[----:B0-----:R-:W-:Y:S02]  /*be80*/  SEL R2, RZ, 0x1, P1 ;  /* 0x00000001ff027807 */ /* 0x001fe40000800000 */
[----:B------:R-:W-:Y:S02]  /*be90*/  SEL R0, R0, RZ, P1 ;  /* 0x000000ff00007207 */ /* 0x000fe40000800000 */
[----:B------:R-:W-:-:S03]  /*bea0*/  LOP3.LUT R7, R5, R2, RZ, 0x3c, !PT ;  /* 0x0000000205077212 */ /* 0x000fc600078e3cff */
[----:B------:R-:W-:Y:S01]  /*beb0*/  IMAD R6, R0, 0x8, R3 ;  /* 0x0000000800067824 */ /* 0x000fe200078e0203 */
[----:B------:R-:W-:Y:S01]  /*bec0*/  SHF.L.U32 R5, R7, 0x1f, RZ ;  /* 0x0000001f07057819 */ /* 0x000fe200000006ff */
[----:B-1----:R-:W-:Y:S06]  /*bed0*/  @!P0 BRA `(.L_x_306) ;  /* 0x00000004003c8947 */ /* 0x002fec0003800000 */
.L_x_320:
[----:B------:R-:W1:Y:S01]  /*bee0*/  SYNCS.PHASECHK.TRANS64.TRYWAIT P0, [R6+URZ], R5 ;  /* 0x00000005060075a7 */ /* 0x000e62000800017f */
[----:B------:R-:W-:-:S05]  /*bef0*/  VIADD R0, R0, 0x1 ;  /* 0x0000000100007836 */ /* 0x000fca0000000000 */
[----:B------:R-:W-:-:S04]  /*bf00*/  ISETP.NE.AND P1, PT, R0, 0x7, PT ;  /* 0x000000070000780c */ /* 0x000fc80003f25270 */
[----:B------:R-:W-:Y:S02]  /*bf10*/  SEL R2, RZ, 0x1, P1 ;  /* 0x00000001ff027807 */ /* 0x000fe40000800000 */
[----:B------:R-:W-:Y:S02]  /*bf20*/  SEL R0, R0, RZ, P1 ;  /* 0x000000ff00007207 */ /* 0x000fe40000800000 */
[----:B------:R-:W-:-:S03]  /*bf30*/  LOP3.LUT R7, R7, R2, RZ, 0x3c, !PT ;  /* 0x0000000207077212 */ /* 0x000fc600078e3cff */
[----:B0-----:R-:W-:Y:S01]  /*bf40*/  IMAD R9, R0, 0x8, R3 ;  /* 0x0000000800097824 */ /* 0x001fe200078e0203 */
[----:B------:R-:W-:Y:S01]  /*bf50*/  SHF.L.U32 R4, R7, 0x1f, RZ ;  /* 0x0000001f07047819 */ /* 0x000fe200000006ff */
[----:B-1----:R-:W-:Y:S06]  /*bf60*/  @!P0 BRA `(.L_x_307) ;  /* 0x00000004002c8947 */ /* 0x002fec0003800000 */
.L_x_321:
        /* <DEDUP_REMOVED lines=9> */
.L_x_322:
[----:B------:R-:W1:Y:S01]  /*c000*/  SYNCS.PHASECHK.TRANS64.TRYWAIT P0, [R6+URZ], R5 ;  /* 0x00000005060075a7 */ /* 0x000e62000800017f */
[----:B------:R-:W-:-:S05]  /*c010*/  VIADD R0, R0, 0x1 ;  /* 0x0000000100007836 */ /* 0x000fca0000000000 */
[----:B------:R-:W-:-:S04]  /*c020*/  ISETP.NE.AND P1, PT, R0, 0x7, PT ;  /* 0x000000070000780c */ /* 0x000fc80003f25270 */
[----:B------:R-:W-:Y:S02]  /*c030*/  SEL R2, RZ, 0x1, P1 ;  /* 0x00000001ff027807 */ /* 0x000fe40000800000 */
[----:B------:R-:W-:Y:S02]  /*c040*/  SEL R0, R0, RZ, P1 ;  /* 0x000000ff00007207 */ /* 0x000fe40000800000 */
[----:B------:R-:W-:Y:S02]  /*c050*/  LOP3.LUT R7, R7, R2, RZ, 0x3c, !PT ;  /* 0x0000000207077212 */ /* 0x000fe400078e3cff */
[----:B0-----:R-:W-:Y:S02]  /*c060*/  LEA R9, R0, R3, 0x3 ;  /* 0x0000000300097211 */ /* 0x001fe400078e18ff */
[----:B------:R-:W-:Y:S01]  /*c070*/  SHF.L.U32 R4, R7, 0x1f, RZ ;  /* 0x0000001f07047819 */ /* 0x000fe200000006ff */
[----:B-1----:R-:W-:Y:S06]  /*c080*/  @!P0 BRA `(.L_x_309) ;  /* 0x00000004000c8947 */ /* 0x002fec0003800000 */
.L_x_323:
[----:B------:R-:W1:Y:S01]  /*c090*/  SYNCS.PHASECHK.TRANS64.TRYWAIT P0, [R9+URZ], R4 ;  /* 0x00000004090075a7 */ /* 0x000e62000800017f */
[----:B------:R-:W-:-:S05]  /*c0a0*/  VIADD R0, R0, 0x1 ;  /* 0x0000000100007836 */ /* 0x000fca0000000000 */
[----:B------:R-:W-:-:S04]  /*c0b0*/  ISETP.NE.AND P1, PT, R0, 0x7, PT ;  /* 0x000000070000780c */ /* 0x000fc80003f25270 */
[----:B------:R-:W-:Y:S02]  /*c0c0*/  SEL R2, RZ, 0x1, P1 ;  /* 0x00000001ff027807 */ /* 0x000fe40000800000 */
[----:B------:R-:W-:Y:S02]  /*c0d0*/  SEL R0, R0, RZ, P1 ;  /* 0x000000ff00007207 */ /* 0x000fe40000800000 */
[----:B------:R-:W-:Y:S01]  /*c0e0*/  LOP3.LUT R2, R7, R2, RZ, 0x3c, !PT ;  /* 0x0000000207027212 */ /* 0x000fe200078e3cff */
[----:B-1----:R-:W-:Y:S06]  /*c0f0*/  @!P0 BRA `(.L_x_310) ;  /* 0x0000000400048947 */ /* 0x002fec0003800000 */
.L_x_324:
[----:B------:R-:W-:Y:S01]  /*c100*/  IMAD R3, R0, 0x8, R3 ;  /* 0x0000000800037824 */ /* 0x000fe200078e0203 */
[----:B------:R-:W-:-:S07]  /*c110*/  SHF.L.U32 R0, R2, 0x1f, RZ ;  /* 0x0000001f02007819 */ /* 0x000fce00000006ff */
.L_x_311:
[----:B--2---:R2:W3:Y:S02]  /*c120*/  SYNCS.PHASECHK.TRANS64.TRYWAIT P0, [R3+URZ], R0 ;  /* 0x00000000030075a7 */ /* 0x0044e4000800017f */
[----:B---3--:R-:W-:Y:S05]  /*c130*/  @!P0 NANOSLEEP.SYNCS 0x989680 ;  /* 0x009896800000895d */ /* 0x008fea0003900000 */
[----:B------:R-:W3:Y:S02]  /*c140*/  @!P0 SYNCS.PHASECHK.TRANS64 P0, [R3+URZ], R0 ;  /* 0x00000000030085a7 */ /* 0x000ee4000800007f */
[----:B---3--:R-:W-:Y:S05]  /*c150*/  @!P0 BRA `(.L_x_311) ;  /* 0xfffffffc00f08947 */ /* 0x008fea000383ffff */
.L_x_303:
[----:B------:R-:W-:Y:S05]  /*c160*/  BSYNC B0 ;  /* 0x0000000000007941 */ /* 0x000fea0003800000 */
.L_x_302:
[----:B------:R-:W-:Y:S05]  /*c170*/  EXIT ;  /* 0x000000000000794d */ /* 0x000fea0003800000 */
.L_x_17:
[----:B---3--:R3:W4:Y:S02]  /*c180*/  SYNCS.PHASECHK.TRANS64.TRYWAIT P1, [R3+URZ], R0 ;  /* 0x00000000030075a7 */ /* 0x008724000802017f */
[----:B----4-:R-:W-:Y:S05]  /*c190*/  @!P1 NANOSLEEP.SYNCS 0x989680 ;  /* 0x009896800000995d */ /* 0x010fea0003900000 */
[----:B------:R-:W4:Y:S02]  /*c1a0*/  @!P1 SYNCS.PHASECHK.TRANS64 P1, [R3+URZ], R0 ;  /* 0x00000000030095a7 */ /* 0x000f24000802007f */
[----:B----4-:R-:W-:Y:S05]  /*c1b0*/  @!P1 BRA `(.L_x_17) ;  /* 0xfffffffc00f09947 */ /* 0x010fea000383ffff */
[----:B------:R-:W-:Y:S05]  /*c1c0*/  BRA `(.L_x_16) ;  /* 0xffffff5000287947 */ /* 0x000fea000383ffff */
.L_x_22:
[----:B-1----:R-:W-:-:S04]  /*c1d0*/  IMAD.U32 R4, RZ, RZ, UR8 ;  /* 0x00000008ff047e24 */ /* 0x002fc8000f8e00ff */
[----:B------:R1:W2:Y:S03]  /*c1e0*/  SYNCS.PHASECHK.TRANS64.TRYWAIT P1, [R4+URZ], R3 ;  /* 0x00000003040075a7 */ /* 0x0002a6000802017f */
[----:B--2---:R-:W-:Y:S05]  /*c1f0*/  @!P1 NANOSLEEP.SYNCS 0x989680 ;  /* 0x009896800000995d */ /* 0x004fea0003900000 */
[----:B------:R-:W2:Y:S02]  /*c200*/  @!P1 SYNCS.PHASECHK.TRANS64 P1, [R4+URZ], R3 ;  /* 0x00000003040095a7 */ /* 0x000ea4000802007f */
[----:B--2---:R-:W-:Y:S05]  /*c210*/  @!P1 BRA `(.L_x_22) ;  /* 0xfffffffc00ec9947 */ /* 0x004fea000383ffff */
[----:B------:R-:W-:Y:S05]  /*c220*/  BRA `(.L_x_21) ;  /* 0xffffff5000f87947 */ /* 0x000fea000383ffff */
.L_x_289:
[----:B------:R-:W-:Y:S01]  /*c230*/  BSSY B1, `(.L_x_312) ;  /* 0x0000006000017945 */ /* 0x000fe20003800000 */
[----:B------:R-:W-:-:S07]  /*c240*/  IMAD.MOV.U32 R15, RZ, RZ, -0x1 ;  /* 0xffffffffff0f7424 */ /* 0x000fce00078e00ff */
[----:B------:R-:W-:Y:S05]  /*c250*/  WARPSYNC.COLLECTIVE R15, `(.L_x_313) ;  /* 0x000000000f0c7348 */ /* 0x000fea0003c00000 */
[----:B------:R-:W-:Y:S02]  /*c260*/  ELECT P6, UR62, PT ;  /* 0x00000000003e782f */ /* 0x000fe400038c0000 */
[----:B------:R-:W-:Y:S01]  /*c270*/  MOV R14, UR62 ;  /* 0x0000003e000e7c02 */ /* 0x000fe20008000f00 */
[----:B------:R-:W-:Y:S10]  /*c280*/  ENDCOLLECTIVE ;  /* 0x000000000000791b */ /* 0x000ff40003800000 */
.L_x_313:
[----:B------:R-:W-:Y:S05]  /*c290*/  BSYNC B1 ;  /* 0x0000000000017941 */ /* 0x000fea0003800000 */
.L_x_312:
[----:B------:R-:W-:Y:S05]  /*c2a0*/  BRA `(.L_x_314) ;  /* 0xffffffec00d47947 */ /* 0x000fea000383ffff */
.L_x_292:
[----:B0-----:R0:W1:Y:S02]  /*c2b0*/  SYNCS.PHASECHK.TRANS64.TRYWAIT P1, [R14+URZ+0x38], R7 ;  /* 0x000038070e0075a7 */ /* 0x001064000802017f */
[----:B-1----:R-:W-:Y:S05]  /*c2c0*/  @!P1 NANOSLEEP.SYNCS 0x989680 ;  /* 0x009896800000995d */ /* 0x002fea0003900000 */
[----:B------:R-:W1:Y:S02]  /*c2d0*/  @!P1 SYNCS.PHASECHK.TRANS64 P1, [R14+URZ+0x38], R7 ;  /* 0x000038070e0095a7 */ /* 0x000e64000802007f */
[----:B-1----:R-:W-:Y:S05]  /*c2e0*/  @!P1 BRA `(.L_x_292) ;  /* 0xfffffffc00f09947 */ /* 0x002fea000383ffff */
[----:B------:R-:W-:Y:S05]  /*c2f0*/  BRA `(.L_x_315) ;  /* 0xfffffff000087947 */ /* 0x000fea000383ffff */
.L_x_301:
[----:B------:R-:W-:Y:S01]  /*c300*/  BSSY B0, `(.L_x_316) ;  /* 0x0000006000007945 */ /* 0x000fe20003800000 */
[----:B------:R-:W-:-:S07]  /*c310*/  IMAD.MOV.U32 R15, RZ, RZ, -0x1 ;  /* 0xffffffffff0f7424 */ /* 0x000fce00078e00ff */
[----:B------:R-:W-:Y:S05]  /*c320*/  WARPSYNC.COLLECTIVE R15, `(.L_x_317) ;  /* 0x000000000f0c7348 */ /* 0x000fea0003c00000 */
[----:B------:R-:W-:Y:S02]  /*c330*/  ELECT P6, UR62, PT ;  /* 0x00000000003e782f */ /* 0x000fe400038c0000 */
[----:B------:R-:W-:Y:S01]  /*c340*/  MOV R14, UR62 ;  /* 0x0000003e000e7c02 */ /* 0x000fe20008000f00 */
[----:B------:R-:W-:Y:S10]  /*c350*/  ENDCOLLECTIVE ;  /* 0x000000000000791b */ /* 0x000ff40003800000 */
.L_x_317:
[----:B------:R-:W-:Y:S05]  /*c360*/  BSYNC B0 ;  /* 0x0000000000007941 */ /* 0x000fea0003800000 */
.L_x_316:
[----:B------:R-:W-:Y:S05]  /*c370*/  BRA `(.L_x_318) ;  /* 0xfffffff800607947 */ /* 0x000fea000383ffff */
.L_x_305:
[----:B0-----:R0:W1:Y:S02]  /*c380*/  SYNCS.PHASECHK.TRANS64.TRYWAIT P0, [R7+URZ], R2 ;  /* 0x00000002070075a7 */ /* 0x001064000800017f */
[----:B-1----:R-:W-:Y:S05]  /*c390*/  @!P0 NANOSLEEP.SYNCS 0x989680 ;  /* 0x009896800000895d */ /* 0x002fea0003900000 */
[----:B------:R-:W1:Y:S02]  /*c3a0*/  @!P0 SYNCS.PHASECHK.TRANS64 P0, [R7+URZ], R2 ;  /* 0x00000002070085a7 */ /* 0x000e64000800007f */
[----:B-1----:R-:W-:Y:S05]  /*c3b0*/  @!P0 BRA `(.L_x_305) ;  /* 0xfffffffc00f08947 */ /* 0x002fea000383ffff */
[----:B------:R-:W-:Y:S05]  /*c3c0*/  BRA `(.L_x_319) ;  /* 0xfffffff800a07947 */ /* 0x000fea000383ffff */
.L_x_306:
[----:B0-----:R0:W1:Y:S02]  /*c3d0*/  SYNCS.PHASECHK.TRANS64.TRYWAIT P0, [R9+URZ], R4 ;  /* 0x00000004090075a7 */ /* 0x001064000800017f */
[----:B-1----:R-:W-:Y:S05]  /*c3e0*/  @!P0 NANOSLEEP.SYNCS 0x989680 ;  /* 0x009896800000895d */ /* 0x002fea0003900000 */
[----:B------:R-:W1:Y:S02]  /*c3f0*/  @!P0 SYNCS.PHASECHK.TRANS64 P0, [R9+URZ], R4 ;  /* 0x00000004090085a7 */ /* 0x000e64000800007f */
[----:B-1----:R-:W-:Y:S05]  /*c400*/  @!P0 BRA `(.L_x_306) ;  /* 0xfffffffc00f08947 */ /* 0x002fea000383ffff */
[----:B------:R-:W-:Y:S05]  /*c410*/  BRA `(.L_x_320) ;  /* 0xfffffff800b07947 */ /* 0x000fea000383ffff */
.L_x_307:
[----:B0-----:R0:W1:Y:S02]  /*c420*/  SYNCS.PHASECHK.TRANS64.TRYWAIT P0, [R6+URZ], R5 ;  /* 0x00000005060075a7 */ /* 0x001064000800017f */
[----:B-1----:R-:W-:Y:S05]  /*c430*/  @!P0 NANOSLEEP.SYNCS 0x989680 ;  /* 0x009896800000895d */ /* 0x002fea0003900000 */
[----:B------:R-:W1:Y:S02]  /*c440*/  @!P0 SYNCS.PHASECHK.TRANS64 P0, [R6+URZ], R5 ;  /* 0x00000005060085a7 */ /* 0x000e64000800007f */
[----:B-1----:R-:W-:Y:S05]  /*c450*/  @!P0 BRA `(.L_x_307) ;  /* 0xfffffffc00f08947 */ /* 0x002fea000383ffff */
[----:B------:R-:W-:Y:S05]  /*c460*/  BRA `(.L_x_321) ;  /* 0xfffffff800c07947 */ /* 0x000fea000383ffff */
.L_x_308:
[----:B0-----:R0:W1:Y:S02]  /*c470*/  SYNCS.PHASECHK.TRANS64.TRYWAIT P0, [R9+URZ], R4 ;  /* 0x00000004090075a7 */ /* 0x001064000800017f */
[----:B-1----:R-:W-:Y:S05]  /*c480*/  @!P0 NANOSLEEP.SYNCS 0x989680 ;  /* 0x009896800000895d */ /* 0x002fea0003900000 */
[----:B------:R-:W1:Y:S02]  /*c490*/  @!P0 SYNCS.PHASECHK.TRANS64 P0, [R9+URZ], R4 ;  /* 0x00000004090085a7 */ /* 0x000e64000800007f */
[----:B-1----:R-:W-:Y:S05]  /*c4a0*/  @!P0 BRA `(.L_x_308) ;  /* 0xfffffffc00f08947 */ /* 0x002fea000383ffff */
[----:B------:R-:W-:Y:S05]  /*c4b0*/  BRA `(.L_x_322) ;  /* 0xfffffff800d07947 */ /* 0x000fea000383ffff */
.L_x_309:
[----:B0-----:R0:W1:Y:S02]  /*c4c0*/  SYNCS.PHASECHK.TRANS64.TRYWAIT P0, [R6+URZ], R5 ;  /* 0x00000005060075a7 */ /* 0x001064000800017f */
[----:B-1----:R-:W-:Y:S05]  /*c4d0*/  @!P0 NANOSLEEP.SYNCS 0x989680 ;  /* 0x009896800000895d */ /* 0x002fea0003900000 */
[----:B------:R-:W1:Y:S02]  /*c4e0*/  @!P0 SYNCS.PHASECHK.TRANS64 P0, [R6+URZ], R5 ;  /* 0x00000005060085a7 */ /* 0x000e64000800007f */
[----:B-1----:R-:W-:Y:S05]  /*c4f0*/  @!P0 BRA `(.L_x_309) ;  /* 0xfffffffc00f08947 */ /* 0x002fea000383ffff */
[----:B------:R-:W-:Y:S05]  /*c500*/  BRA `(.L_x_323) ;  /* 0xfffffff800e07947 */ /* 0x000fea000383ffff */
.L_x_310:
[----:B-1----:R1:W2:Y:S02]  /*c510*/  SYNCS.PHASECHK.TRANS64.TRYWAIT P0, [R9+URZ], R4 ;  /* 0x00000004090075a7 */ /* 0x0022a4000800017f */
[----:B--2---:R-:W-:Y:S05]  /*c520*/  @!P0 NANOSLEEP.SYNCS 0x989680 ;  /* 0x009896800000895d */ /* 0x004fea0003900000 */
[----:B------:R-:W2:Y:S02]  /*c530*/  @!P0 SYNCS.PHASECHK.TRANS64 P0, [R9+URZ], R4 ;  /* 0x00000004090085a7 */ /* 0x000ea4000800007f */
[----:B--2---:R-:W-:Y:S05]  /*c540*/  @!P0 BRA `(.L_x_310) ;  /* 0xfffffffc00f08947 */ /* 0x004fea000383ffff */
[----:B------:R-:W-:Y:S05]  /*c550*/  BRA `(.L_x_324) ;  /* 0xfffffff800e87947 */ /* 0x000fea000383ffff */
.L_x_325:
[----:B------:R-:W-:-:S00]  /*c560*/  BRA `(.L_x_325) ;  /* 0xfffffffc00fc7947 */ /* 0x000fc0000383ffff */
[----:B------:R-:W-:-:S00]  /*c570*/  NOP ;  /* 0x0000000000007918 */ /* 0x000fc00000000000 */
        /* <DEDUP_REMOVED lines=8> */
.L_x_326:


//--------------------- .nv.global.init           --------------------------
	.section	.nv.global.init,"aw",@progbits
.nv.global.init:
	.type		$str$22,@object
	.size		$str$22,($str$23 - $str$22)
$str$22:
        /*0000*/ 	.byte	0x6b, 0x5f, 0x74, 0x69, 0x6c, 0x65, 0x5f, 0x63, 0x6f, 0x75, 0x6e, 0x74, 0x20, 0x3e, 0x3d, 0x20
        /*0010*/ 	.byte	0x31, 0x00
	.type		$str$23,@object
	.size		$str$23,(__unnamed_1 - $str$23)
$str$23:
        /*0012*/ 	.byte	0x2f, 0x74, 0x6d, 0x70, 0x2f, 0x63, 0x75, 0x74, 0x6c, 0x61, 0x73, 0x73, 0x5f, 0x73, 0x77, 0x65
        /*0022*/ 	.byte	0x65, 0x70, 0x5f, 0x73, 0x72, 0x63, 0x2f, 0x69, 0x6e, 0x63, 0x6c, 0x75, 0x64, 0x65, 0x2f, 0x63
        /*0032*/ 	.byte	0x75, 0x74, 0x6c, 0x61, 0x73, 0x73, 0x2f, 0x67, 0x65, 0x6d, 0x6d, 0x2f, 0x63, 0x6f, 0x6c, 0x6c
        /*0042*/ 	.byte	0x65, 0x63, 0x74, 0x69, 0x76, 0x65, 0x2f, 0x73, 0x6d, 0x39, 0x30, 0x5f, 0x6d, 0x6d, 0x61, 0x5f
        /*0052*/ 	.byte	0x74, 0x6d, 0x61, 0x5f, 0x67, 0x6d, 0x6d, 0x61, 0x5f, 0x73, 0x73, 0x5f, 0x77, 0x61, 0x72, 0x70
        /*0062*/ 	.byte	0x73, 0x70, 0x65, 0x63, 0x69, 0x61, 0x6c, 0x69, 0x7a, 0x65, 0x64, 0x2e, 0x68, 0x70, 0x70, 0x00
	.type		__unnamed_1,@object
	.size		__unnamed_1,(.L_0 - __unnamed_1)
__unnamed_1:
        /*0072*/ 	.byte	0x76, 0x6f, 0x69, 0x64, 0x20, 0x63, 0x75, 0x74, 0x6c, 0x61, 0x73, 0x73, 0x3a, 0x3a, 0x67, 0x65
        /* <DEDUP_REMOVED lines=179> */
        /*0bb2*/ 	.byte	0x65, 0x3a, 0x3a, 0x69, 0x64, 0x65, 0x6e, 0x74, 0x69, 0x74, 0x79, 0x5d, 0x00
.L_0:


//--------------------- .nv.shared._ZN7cutlass13device_kernelINS_4gemm6kernel13GemmUniversalIN4cute5tupleIJiiiiEEENS1_10collective13CollectiveMmaINS1_34MainloopSm90TmaGmmaWarpSpecializedILi7ENS5_IJNS4_1CILi1EEESB_SB_EEENS1_35KernelTmaWarpSpecializedCooperativeEEENS5_IJNSA_ILi256EEENSA_ILi128EEENSA_ILi32EEEEEENS_6half_tENS5_IJlSB_lEEESJ_SK_NS4_8TiledMMAINS4_8MMA_AtomIJNS4_4SM904GMMA26MMA_64x128x16_F32F16F16_SSILNSO_5MajorE0ELSQ_0ELNSO_7ScaleInE1ELSR_1EEEEEENS4_6LayoutINS5_IJNSA_ILi2EEESB_SB_EEENS5_IJSB_NSA_ILi0EEESX_EEEEENS5_IJNS4_10UnderscoreES10_S10_EEEEENS4_13SM90_TMA_LOADENS4_14ComposedLayoutINS4_7SwizzleILi2ELi4ELi3EEENS4_18smem_ptr_flag_bitsILi16EEENSU_INS5_IJNSA_ILi8EEESH_EEENS5_IJSH_SB_EEEEEEEvNS4_8identityES13_S1D_vS1E_EENS_8epilogue10collective6detail29Sm90TmaWarpSpecializedAdapterINS1H_15DefaultEpilogueISJ_SK_SK_NS1G_6thread17LinearCombinationISJ_Li1EffLNS1L_9ScaleType4KindE0ELNS_15FloatRoundStyleE2ESJ_EENS1_15EpilogueDefaultEEEEEvvEEEEvNT_6ParamsE --------------------------
	.section	.nv.shared._ZN7cutlass13device_kernelINS_4gemm6kernel13GemmUniversalIN4cute5tupleIJiiiiEEENS1_10collective13CollectiveMmaINS1_34MainloopSm90TmaGmmaWarpSpecializedILi7ENS5_IJNS4_1CILi1EEESB_SB_EEENS1_35KernelTmaWarpSpecializedCooperativeEEENS5_IJNSA_ILi256EEENSA_ILi128EEENSA_ILi32EEEEEENS_6half_tENS5_IJlSB_lEEESJ_SK_NS4_8TiledMMAINS4_8MMA_AtomIJNS4_4SM904GMMA26MMA_64x128x16_F32F16F16_SSILNSO_5MajorE0ELSQ_0ELNSO_7ScaleInE1ELSR_1EEEEEENS4_6LayoutINS5_IJNSA_ILi2EEESB_SB_EEENS5_IJSB_NSA_ILi0EEESX_EEEEENS5_IJNS4_10UnderscoreES10_S10_EEEEENS4_13SM90_TMA_LOADENS4_14ComposedLayoutINS4_7SwizzleILi2ELi4ELi3EEENS4_18smem_ptr_flag_bitsILi16EEENSU_INS5_IJNSA_ILi8EEESH_EEENS5_IJSH_SB_EEEEEEEvNS4_8identityES13_S1D_vS1E_EENS_8epilogue10collective6detail29Sm90TmaWarpSpecializedAdapterINS1H_15DefaultEpilogueISJ_SK_SK_NS1G_6thread17LinearCombinationISJ_Li1EffLNS1L_9ScaleType4KindE0ELNS_15FloatRoundStyleE2ESJ_EENS1_15EpilogueDefaultEEEEEvvEEEEvNT_6ParamsE,"aw",@nobits
	.sectionflags	@""
	.align	16
	.zero		1024


//--------------------- .nv.shared.reserved.0     --------------------------
	.section	.nv.shared.reserved.0,"aw",@nobits
	.weak		__nv_reservedSMEM_offset_0_alias
	.size		__nv_reservedSMEM_offset_0_alias, 0, 0
	.other		__nv_reservedSMEM_offset_0_alias,@"STO_CUDA_RESERVED_SHARED STV_DEFAULT"
__nv_reservedSMEM_offset_0_alias:
	.zero		0


//--------------------- .nv.global                --------------------------
	.section	.nv.global,"aw",@nobits
.nv.global:
	.type		_ZN40_INTERNAL_7299a844_4_k_cu_8ee36132_264934cute1_E,@object
	.size		_ZN40_INTERNAL_7299a844_4_k_cu_8ee36132_264934cute1_E,(_ZN40_INTERNAL_7299a844_4_k_cu_8ee36132_264934cuda3std3__45__cpo6cbeginE - _ZN40_INTERNAL_7299a844_4_k_cu_8ee36132_264934cute1_E)
_ZN40_INTERNAL_7299a844_4_k_cu_8ee36132_264934cute1_E:
	.zero		1
	.type		_ZN40_INTERNAL_7299a844_4_k_cu_8ee36132_264934cuda3std3__45__cpo6cbeginE,@object
	.size		_ZN40_INTERNAL_7299a844_4_k_cu_8ee36132_264934cuda3std3__45__cpo6cbeginE,(_ZN40_INTERNAL_7299a844_4_k_cu_8ee36132_264934cuda3std3__48in_placeE - _ZN40_INTERNAL_7299a844_4_k_cu_8ee36132_264934cuda3std3__45__cpo6cbeginE)
_ZN40_INTERNAL_7299a844_4_k_cu_8ee36132_264934cuda3std3__45__cpo6cbeginE:
	.zero		1
	.type		_ZN40_INTERNAL_7299a844_4_k_cu_8ee36132_264934cuda3std3__48in_placeE,@object
	.size		_ZN40_INTERNAL_7299a844_4_k_cu_8ee36132_264934cuda3std3__48in_placeE,(_ZN40_INTERNAL_7299a844_4_k_cu_8ee36132_264934cuda3std6ranges3__45__cpo9iter_moveE - _ZN40_INTERNAL_7299a844_4_k_cu_8ee36132_264934cuda3std3__48in_placeE)
_ZN40_INTERNAL_7299a844_4_k_cu_8ee36132_264934cuda3std3__48in_placeE:
	.zero		1
	.type		_ZN40_INTERNAL_7299a844_4_k_cu_8ee36132_264934cuda3std6ranges3__45__cpo9iter_moveE,@object
	.size		_ZN40_INTERNAL_7299a844_4_k_cu_8ee36132_264934cuda3std6ranges3__45__cpo9iter_moveE,(_ZN40_INTERNAL_7299a844_4_k_cu_8ee36132_264934cuda3std3__45__cpo5beginE - _ZN40_INTERNAL_7299a844_4_k_cu_8ee36132_264934cuda3std6ranges3__45__cpo9iter_moveE)
_ZN40_INTERNAL_7299a844_4_k_cu_8ee36132_264934cuda3std6ranges3__45__cpo9iter_moveE:
	.zero		1
	.type		_ZN40_INTERNAL_7299a844_4_k_cu_8ee36132_264934cuda3std3__45__cpo5beginE,@object
	.size		_ZN40_INTERNAL_7299a844_4_k_cu_8ee36132_264934cuda3std3__45__cpo5beginE,(_ZN40_INTERNAL_7299a844_4_k_cu_8ee36132_264934cuda3std3__442_GLOBAL__N__7299a844_4_k_cu_8ee36132_264936ignoreE - _ZN40_INTERNAL_7299a844_4_k_cu_8ee36132_264934cuda3std3__45__cpo5beginE)
_ZN40_INTERNAL_7299a844_4_k_cu_8ee36132_264934cuda3std3__45__cpo5beginE:
	.zero		1
	.type		_ZN40_INTERNAL_7299a844_4_k_cu_8ee36132_264934cuda3std3__442_GLOBAL__N__7299a844_4_k_cu_8ee36132_264936ignoreE,@object
	.size		_ZN40_INTERNAL_7299a844_4_k_cu_8ee36132_264934cuda3std3__442_GLOBAL__N__7299a844_4_k_cu_8ee36132_264936ignoreE,(_ZN40_INTERNAL_7299a844_4_k_cu_8ee36132_264934cute7productE - _ZN40_INTERNAL_7299a844_4_k_cu_8ee36132_264934cuda3std3__442_GLOBAL__N__7299a844_4_k_cu_8ee36132_264936ignoreE)
_ZN40_INTERNAL_7299a844_4_k_cu_8ee36132_264934cuda3std3__442_GLOBAL__N__7299a844_4_k_cu_8ee36132_264936ignoreE:
	.zero		1
	.type		_ZN40_INTERNAL_7299a844_4_k_cu_8ee36132_264934cute7productE,@object
	.size		_ZN40_INTERNAL_7299a844_4_k_cu_8ee36132_264934cute7productE,(_ZN40_INTERNAL_7299a844_4_k_cu_8ee36132_264934cuda3std3__45__cpo3endE - _ZN40_INTERNAL_7299a844_4_k_cu_8ee36132_264934cute7productE)
_ZN40_INTERNAL_7299a844_4_k_cu_8ee36132_264934cute7productE:
	.zero		1
	.type		_ZN40_INTERNAL_7299a844_4_k_cu_8ee36132_264934cuda3std3__45__cpo3endE,@object
	.size		_ZN40_INTERNAL_7299a844_4_k_cu_8ee36132_264934cuda3std3__45__cpo3endE,(_ZN40_INTERNAL_7299a844_4_k_cu_8ee36132_264934cuda3std3__419piecewise_constructE - _ZN40_INTERNAL_7299a844_4_k_cu_8ee36132_264934cuda3std3__45__cpo3endE)
_ZN40_INTERNAL_7299a844_4_k_cu_8ee36132_264934cuda3std3__45__cpo3endE:
	.zero		1
	.type		_ZN40_INTERNAL_7299a844_4_k_cu_8ee36132_264934cuda3std3__419piecewise_constructE,@object
	.size		_ZN40_INTERNAL_7299a844_4_k_cu_8ee36132_264934cuda3std3__419piecewise_constructE,(_ZN40_INTERNAL_7299a844_4_k_cu_8ee36132_264934cuda3std3__45__cpo4cendE - _ZN40_INTERNAL_7299a844_4_k_cu_8ee36132_264934cuda3std3__419piecewise_constructE)
_ZN40_INTERNAL_7299a844_4_k_cu_8ee36132_264934cuda3std3__419piecewise_constructE:
	.zero		1
	.type		_ZN40_INTERNAL_7299a844_4_k_cu_8ee36132_264934cuda3std3__45__cpo4cendE,@object
	.size		_ZN40_INTERNAL_7299a844_4_k_cu_8ee36132_264934cuda3std3__45__cpo4cendE,(_ZN40_INTERNAL_7299a844_4_k_cu_8ee36132_264934cuda3std6ranges3__45__cpo4swapE - _ZN40_INTERNAL_7299a844_4_k_cu_8ee36132_264934cuda3std3__45__cpo4cendE)
_ZN40_INTERNAL_7299a844_4_k_cu_8ee36132_264934cuda3std3__45__cpo4cendE:
	.zero		1
	.type		_ZN40_INTERNAL_7299a844_4_k_cu_8ee36132_264934cuda3std6ranges3__45__cpo4swapE,@object
	.size		_ZN40_INTERNAL_7299a844_4_k_cu_8ee36132_264934cuda3std6ranges3__45__cpo4swapE,(.L_8 - _ZN40_INTERNAL_7299a844_4_k_cu_8ee36132_264934cuda3std6ranges3__45__cpo4swapE)
_ZN40_INTERNAL_7299a844_4_k_cu_8ee36132_264934cuda3std6ranges3__45__cpo4swapE:
	.zero		1
.L_8:


//--------------------- .nv.constant0._ZN7cutlass13device_kernelINS_4gemm6kernel13GemmUniversalIN4cute5tupleIJiiiiEEENS1_10collective13CollectiveMmaINS1_34MainloopSm90TmaGmmaWarpSpecializedILi7ENS5_IJNS4_1CILi1EEESB_SB_EEENS1_35KernelTmaWarpSpecializedCooperativeEEENS5_IJNSA_ILi256EEENSA_ILi128EEENSA_ILi32EEEEEENS_6half_tENS5_IJlSB_lEEESJ_SK_NS4_8TiledMMAINS4_8MMA_AtomIJNS4_4SM904GMMA26MMA_64x128x16_F32F16F16_SSILNSO_5MajorE0ELSQ_0ELNSO_7ScaleInE1ELSR_1EEEEEENS4_6LayoutINS5_IJNSA_ILi2EEESB_SB_EEENS5_IJSB_NSA_ILi0EEESX_EEEEENS5_IJNS4_10UnderscoreES10_S10_EEEEENS4_13SM90_TMA_LOADENS4_14ComposedLayoutINS4_7SwizzleILi2ELi4ELi3EEENS4_18smem_ptr_flag_bitsILi16EEENSU_INS5_IJNSA_ILi8EEESH_EEENS5_IJSH_SB_EEEEEEEvNS4_8identityES13_S1D_vS1E_EENS_8epilogue10collective6detail29Sm90TmaWarpSpecializedAdapterINS1H_15DefaultEpilogueISJ_SK_SK_NS1G_6thread17LinearCombinationISJ_Li1EffLNS1L_9ScaleType4KindE0ELNS_15FloatRoundStyleE2ESJ_EENS1_15EpilogueDefaultEEEEEvvEEEEvNT_6ParamsE --------------------------
	.section	.nv.constant0._ZN7cutlass13device_kernelINS_4gemm6kernel13GemmUniversalIN4cute5tupleIJiiiiEEENS1_10collective13CollectiveMmaINS1_34MainloopSm90TmaGmmaWarpSpecializedILi7ENS5_IJNS4_1CILi1EEESB_SB_EEENS1_35KernelTmaWarpSpecializedCooperativeEEENS5_IJNSA_ILi256EEENSA_ILi128EEENSA_ILi32EEEEEENS_6half_tENS5_IJlSB_lEEESJ_SK_NS4_8TiledMMAINS4_8MMA_AtomIJNS4_4SM904GMMA26MMA_64x128x16_F32F16F16_SSILNSO_5MajorE0ELSQ_0ELNSO_7ScaleInE1ELSR_1EEEEEENS4_6LayoutINS5_IJNSA_ILi2EEESB_SB_EEENS5_IJSB_NSA_ILi0EEESX_EEEEENS5_IJNS4_10UnderscoreES10_S10_EEEEENS4_13SM90_TMA_LOADENS4_14ComposedLayoutINS4_7SwizzleILi2ELi4ELi3EEENS4_18smem_ptr_flag_bitsILi16EEENSU_INS5_IJNSA_ILi8EEESH_EEENS5_IJSH_SB_EEEEEEEvNS4_8identityES13_S1D_vS1E_EENS_8epilogue10collective6detail29Sm90TmaWarpSpecializedAdapterINS1H_15DefaultEpilogueISJ_SK_SK_NS1G_6thread17LinearCombinationISJ_Li1EffLNS1L_9ScaleType4KindE0ELNS_15FloatRoundStyleE2ESJ_EENS1_15EpilogueDefaultEEEEEvvEEEEvNT_6ParamsE,"a",@progbits
	.sectionflags	@""
	.align	4
.nv.constant0._ZN7cutlass13device_kernelINS_4gemm6kernel13GemmUniversalIN4cute5tupleIJiiiiEEENS1_10collective13CollectiveMmaINS1_34MainloopSm90TmaGmmaWarpSpecializedILi7ENS5_IJNS4_1CILi1EEESB_SB_EEENS1_35KernelTmaWarpSpecializedCooperativeEEENS5_IJNSA_ILi256EEENSA_ILi128EEENSA_ILi32EEEEEENS_6half_tENS5_IJlSB_lEEESJ_SK_NS4_8TiledMMAINS4_8MMA_AtomIJNS4_4SM904GMMA26MMA_64x128x16_F32F16F16_SSILNSO_5MajorE0ELSQ_0ELNSO_7ScaleInE1ELSR_1EEEEEENS4_6LayoutINS5_IJNSA_ILi2EEESB_SB_EEENS5_IJSB_NSA_ILi0EEESX_EEEEENS5_IJNS4_10UnderscoreES10_S10_EEEEENS4_13SM90_TMA_LOADENS4_14ComposedLayoutINS4_7SwizzleILi2ELi4ELi3EEENS4_18smem_ptr_flag_bitsILi16EEENSU_INS5_IJNSA_ILi8EEESH_EEENS5_IJSH_SB_EEEEEEEvNS4_8identityES13_S1D_vS1E_EENS_8epilogue10collective6detail29Sm90TmaWarpSpecializedAdapterINS1H_15DefaultEpilogueISJ_SK_SK_NS1G_6thread17LinearCombinationISJ_Li1EffLNS1L_9ScaleType4KindE0ELNS_15FloatRoundStyleE2ESJ_EENS1_15EpilogueDefaultEEEEEvvEEEEvNT_6ParamsE:
	.zero		1664


//--------------------- SYMBOLS --------------------------

	.type		.nv.reservedSmem.offset0,@object
	.size		.nv.reservedSmem.offset0,0x4
	.type		__assertfail,@function
